	.target	sm_90a

	.elftype	@"ET_EXEC"


//--------------------- .note.nv.tkinfo           --------------------------
	.section	.note.nv.tkinfo,"",@"SHT_NOTE"
	.sectionflags	@"SHF_NOTE_NV_TKINFO"
	.tkinfo
        /*0018*/ 	.word	0x00000002
        /*0030*/ 	.string	""
        /*0030*/ 	.string	"ptxas"
        /*0030*/ 	.string	"Cuda compilation tools, release 13.0, V13.0.88"
        /*0030*/ 	.string	"Build cuda_13.0.r13.0/compiler.36424714_0"
        /*0030*/ 	.string	"-arch sm_90a -m 64 "



//--------------------- .note.nv.cuinfo           --------------------------
	.section	.note.nv.cuinfo,"",@"SHT_NOTE"
	.sectionflags	@"SHF_NOTE_NV_CUINFO"
        /*0018*/ 	.short	0x0002
        /*001a*/ 	.short	0x005a
        /*001c*/ 	.short	0x0082
	.zero		2


//--------------------- .nv.info                  --------------------------
	.section	.nv.info,"",@"SHT_CUDA_INFO"
	.align	4


	//----- nvinfo : EIATTR_REGCOUNT
	.align		4
        /*0000*/ 	.byte	0x04, 0x2f
        /*0002*/ 	.short	(.L_15 - .L_14)
	.align		4
.L_14:
        /*0004*/ 	.word	index@(_ZN7cutlass13device_kernelINS_4gemm6kernel13GemmUniversalIN4cute5tupleIJiiiiEEENS1_10collective13CollectiveMmaINS1_34MainloopSm90TmaGmmaWarpSpecializedILi5ENS5_IJNS4_1CILi1EEENSA_ILi2EEESB_EEENS1_35KernelTmaWarpSpecializedCooperativeEEENS5_IJNSA_ILi128EEENSA_ILi64EEESG_EEENS_10tfloat32_tENS5_IJlSB_lEEESJ_SK_NS4_8TiledMMAINS4_8MMA_AtomIJNS4_4SM904GMMA29MMA_64x64x8_F32TF32TF32_SS_TNILNSO_7ScaleInE1ELSQ_1EEEEEENS4_6LayoutINS5_IJSC_SB_SB_EEENS5_IJSB_NSA_ILi0EEESV_EEEEENS5_IJNS4_10UnderscoreESY_SY_EEEEENS4_23SM90_TMA_LOAD_MULTICASTENS4_14ComposedLayoutINS4_7SwizzleILi3ELi4ELi3EEENS4_18smem_ptr_flag_bitsILi32EEENST_INS5_IJNSA_ILi8EEENSA_ILi32EEEEEENS5_IJS18_SB_EEEEEEEvNS4_8identityENS4_13SM90_TMA_LOADES1C_vS1D_EENS_8epilogue10collective6detail29Sm90TmaWarpSpecializedAdapterINS1H_15DefaultEpilogueISJ_SK_SK_NS1G_6thread17LinearCombinationISJ_Li1EffLNS1L_9ScaleType4KindE0ELNS_15FloatRoundStyleE2ESJ_EENS1_15EpilogueDefaultEEEEEvvEEEEvNT_6ParamsE)
        /*0008*/ 	.word	0x000000a8


	//----- nvinfo : EIATTR_FRAME_SIZE
	.align		4
.L_15:
        /*000c*/ 	.byte	0x04, 0x11
        /*000e*/ 	.short	(.L_17 - .L_16)
	.align		4
.L_16:
        /*0010*/ 	.word	index@(_ZN7cutlass13device_kernelINS_4gemm6kernel13GemmUniversalIN4cute5tupleIJiiiiEEENS1_10collective13CollectiveMmaINS1_34MainloopSm90TmaGmmaWarpSpecializedILi5ENS5_IJNS4_1CILi1EEENSA_ILi2EEESB_EEENS1_35KernelTmaWarpSpecializedCooperativeEEENS5_IJNSA_ILi128EEENSA_ILi64EEESG_EEENS_10tfloat32_tENS5_IJlSB_lEEESJ_SK_NS4_8TiledMMAINS4_8MMA_AtomIJNS4_4SM904GMMA29MMA_64x64x8_F32TF32TF32_SS_TNILNSO_7ScaleInE1ELSQ_1EEEEEENS4_6LayoutINS5_IJSC_SB_SB_EEENS5_IJSB_NSA_ILi0EEESV_EEEEENS5_IJNS4_10UnderscoreESY_SY_EEEEENS4_23SM90_TMA_LOAD_MULTICASTENS4_14ComposedLayoutINS4_7SwizzleILi3ELi4ELi3EEENS4_18smem_ptr_flag_bitsILi32EEENST_INS5_IJNSA_ILi8EEENSA_ILi32EEEEEENS5_IJS18_SB_EEEEEEEvNS4_8identityENS4_13SM90_TMA_LOADES1C_vS1D_EENS_8epilogue10collective6detail29Sm90TmaWarpSpecializedAdapterINS1H_15DefaultEpilogueISJ_SK_SK_NS1G_6thread17LinearCombinationISJ_Li1EffLNS1L_9ScaleType4KindE0ELNS_15FloatRoundStyleE2ESJ_EENS1_15EpilogueDefaultEEEEEvvEEEEvNT_6ParamsE)
        /*0014*/ 	.word	0x00000000


	//----- nvinfo : EIATTR_MIN_STACK_SIZE
	.align		4
.L_17:
        /*0018*/ 	.byte	0x04, 0x12
        /*001a*/ 	.short	(.L_19 - .L_18)
	.align		4
.L_18:
        /*001c*/ 	.word	index@(_ZN7cutlass13device_kernelINS_4gemm6kernel13GemmUniversalIN4cute5tupleIJiiiiEEENS1_10collective13CollectiveMmaINS1_34MainloopSm90TmaGmmaWarpSpecializedILi5ENS5_IJNS4_1CILi1EEENSA_ILi2EEESB_EEENS1_35KernelTmaWarpSpecializedCooperativeEEENS5_IJNSA_ILi128EEENSA_ILi64EEESG_EEENS_10tfloat32_tENS5_IJlSB_lEEESJ_SK_NS4_8TiledMMAINS4_8MMA_AtomIJNS4_4SM904GMMA29MMA_64x64x8_F32TF32TF32_SS_TNILNSO_7ScaleInE1ELSQ_1EEEEEENS4_6LayoutINS5_IJSC_SB_SB_EEENS5_IJSB_NSA_ILi0EEESV_EEEEENS5_IJNS4_10UnderscoreESY_SY_EEEEENS4_23SM90_TMA_LOAD_MULTICASTENS4_14ComposedLayoutINS4_7SwizzleILi3ELi4ELi3EEENS4_18smem_ptr_flag_bitsILi32EEENST_INS5_IJNSA_ILi8EEENSA_ILi32EEEEEENS5_IJS18_SB_EEEEEEEvNS4_8identityENS4_13SM90_TMA_LOADES1C_vS1D_EENS_8epilogue10collective6detail29Sm90TmaWarpSpecializedAdapterINS1H_15DefaultEpilogueISJ_SK_SK_NS1G_6thread17LinearCombinationISJ_Li1EffLNS1L_9ScaleType4KindE0ELNS_15FloatRoundStyleE2ESJ_EENS1_15EpilogueDefaultEEEEEvvEEEEvNT_6ParamsE)
        /*0020*/ 	.word	0x00000000
.L_19:


//--------------------- .nv.compat                --------------------------
	.section	.nv.compat,"",@"SHT_CUDA_COMPAT_INFO"
	.align	4
        /*0000*/ 	.byte	0x02, 0x09, 0x01, 0x00, 0x02, 0x02, 0x04, 0x00, 0x02, 0x05, 0x05, 0x00, 0x03, 0x07, 0x01, 0x01
        /*0010*/ 	.byte	0x02, 0x03, 0x01, 0x00, 0x02, 0x06, 0x01, 0x00, 0x04, 0x0b, 0x08, 0x00, 0x00, 0x00, 0x00, 0x00
        /*0020*/ 	.byte	0x00, 0x00, 0x00, 0x00


//--------------------- .nv.info._ZN7cutlass13device_kernelINS_4gemm6kernel13GemmUniversalIN4cute5tupleIJiiiiEEENS1_10collective13CollectiveMmaINS1_34MainloopSm90TmaGmmaWarpSpecializedILi5ENS5_IJNS4_1CILi1EEENSA_ILi2EEESB_EEENS1_35KernelTmaWarpSpecializedCooperativeEEENS5_IJNSA_ILi128EEENSA_ILi64EEESG_EEENS_10tfloat32_tENS5_IJlSB_lEEESJ_SK_NS4_8TiledMMAINS4_8MMA_AtomIJNS4_4SM904GMMA29MMA_64x64x8_F32TF32TF32_SS_TNILNSO_7ScaleInE1ELSQ_1EEEEEENS4_6LayoutINS5_IJSC_SB_SB_EEENS5_IJSB_NSA_ILi0EEESV_EEEEENS5_IJNS4_10UnderscoreESY_SY_EEEEENS4_23SM90_TMA_LOAD_MULTICASTENS4_14ComposedLayoutINS4_7SwizzleILi3ELi4ELi3EEENS4_18smem_ptr_flag_bitsILi32EEENST_INS5_IJNSA_ILi8EEENSA_ILi32EEEEEENS5_IJS18_SB_EEEEEEEvNS4_8identityENS4_13SM90_TMA_LOADES1C_vS1D_EENS_8epilogue10collective6detail29Sm90TmaWarpSpecializedAdapterINS1H_15DefaultEpilogueISJ_SK_SK_NS1G_6thread17LinearCombinationISJ_Li1EffLNS1L_9ScaleType4KindE0ELNS_15FloatRoundStyleE2ESJ_EENS1_15EpilogueDefaultEEEEEvvEEEEvNT_6ParamsE --------------------------
	.section	.nv.info._ZN7cutlass13device_kernelINS_4gemm6kernel13GemmUniversalIN4cute5tupleIJiiiiEEENS1_10collective13CollectiveMmaINS1_34MainloopSm90TmaGmmaWarpSpecializedILi5ENS5_IJNS4_1CILi1EEENSA_ILi2EEESB_EEENS1_35KernelTmaWarpSpecializedCooperativeEEENS5_IJNSA_ILi128EEENSA_ILi64EEESG_EEENS_10tfloat32_tENS5_IJlSB_lEEESJ_SK_NS4_8TiledMMAINS4_8MMA_AtomIJNS4_4SM904GMMA29MMA_64x64x8_F32TF32TF32_SS_TNILNSO_7ScaleInE1ELSQ_1EEEEEENS4_6LayoutINS5_IJSC_SB_SB_EEENS5_IJSB_NSA_ILi0EEESV_EEEEENS5_IJNS4_10UnderscoreESY_SY_EEEEENS4_23SM90_TMA_LOAD_MULTICASTENS4_14ComposedLayoutINS4_7SwizzleILi3ELi4ELi3EEENS4_18smem_ptr_flag_bitsILi32EEENST_INS5_IJNSA_ILi8EEENSA_ILi32EEEEEENS5_IJS18_SB_EEEEEEEvNS4_8identityENS4_13SM90_TMA_LOADES1C_vS1D_EENS_8epilogue10collective6detail29Sm90TmaWarpSpecializedAdapterINS1H_15DefaultEpilogueISJ_SK_SK_NS1G_6thread17LinearCombinationISJ_Li1EffLNS1L_9ScaleType4KindE0ELNS_15FloatRoundStyleE2ESJ_EENS1_15EpilogueDefaultEEEEEvvEEEEvNT_6ParamsE,"",@"SHT_CUDA_INFO"
	.sectionflags	@""
	.align	4


	//----- nvinfo : EIATTR_CUDA_API_VERSION
	.align		4
        /*0000*/ 	.byte	0x04, 0x37
        /*0002*/ 	.short	(.L_21 - .L_20)
.L_20:
        /*0004*/ 	.word	0x00000082


	//----- nvinfo : EIATTR_KPARAM_INFO
	.align		4
.L_21:
        /*0008*/ 	.byte	0x04, 0x17
        /*000a*/ 	.short	(.L_23 - .L_22)
.L_22:
        /*000c*/ 	.word	0x00000000
        /*0010*/ 	.short	0x0000
        /*0012*/ 	.short	0x0070
        /*0014*/ 	.byte	0x00, 0xf0, 0x01, 0x10


	//----- nvinfo : EIATTR_SPARSE_MMA_MASK
	.align		4
.L_23:
        /*0018*/ 	.byte	0x03, 0x50
        /*001a*/ 	.short	0x0000


	//----- nvinfo : EIATTR_MAXREG_COUNT
	.align		4
        /*001c*/ 	.byte	0x03, 0x1b
        /*001e*/ 	.short	0x00a8


	//----- nvinfo : EIATTR_NUM_BARRIERS
	.align		4
        /*0020*/ 	.byte	0x02, 0x4c
        /*0022*/ 	.byte	0x01
	.zero		1


	//----- nvinfo : EIATTR_EXTERNS
	.align		4
        /*0024*/ 	.byte	0x04, 0x0f
        /*0026*/ 	.short	(.L_25 - .L_24)


	//   ....[0]....
	.align		4
.L_24:
        /*0028*/ 	.word	index@(__assertfail)


	//----- nvinfo : EIATTR_MERCURY_ISA_VERSION
	.align		4
.L_25:
        /*002c*/ 	.byte	0x03, 0x5f
        /*002e*/ 	.short	0x0101


	//----- nvinfo : EIATTR_INT_WARP_WIDE_INSTR_OFFSETS
	.align		4
        /*0030*/ 	.byte	0x04, 0x31
        /*0032*/ 	.short	(.L_27 - .L_26)


	//   ....[0]....
.L_26:
        /*0034*/ 	.word	0x00000450


	//   ....[1]....
        /*0038*/ 	.word	0x00000470


	//   ....[2]....
        /*003c*/ 	.word	0x00000640


	//   ....[3]....
        /*0040*/ 	.word	0x00002920


	//----- nvinfo : EIATTR_COOP_GROUP_MASK_REGIDS
	.align		4
.L_27:
        /*0044*/ 	.byte	0x04, 0x29
        /*0046*/ 	.short	(.L_29 - .L_28)


	//   ....[0]....
.L_28:
        /*0048*/ 	.word	0xffffffff


	//   ....[1]....
        /*004c*/ 	.word	0xffffffff


	//   ....[2]....
        /*0050*/ 	.word	0xffffffff


	//   ....[3]....
        /*0054*/ 	.word	0xffffffff


	//   ....[4]....
        /*0058*/ 	.word	0xffffffff


	//   ....[5]....
        /*005c*/ 	.word	0xffffffff


	//----- nvinfo : EIATTR_COOP_GROUP_INSTR_OFFSETS
	.align		4
.L_29:
        /*0060*/ 	.byte	0x04, 0x28
        /*0062*/ 	.short	(.L_31 - .L_30)


	//   ....[0]....
.L_30:
        /*0064*/ 	.word	0x00000060


	//   ....[1]....
        /*0068*/ 	.word	0x00000070


	//   ....[2]....
        /*006c*/ 	.word	0x00000130


	//   ....[3]....
        /*0070*/ 	.word	0x000002f0


	//   ....[4]....
        /*0074*/ 	.word	0x000007b0


	//   ....[5]....
        /*0078*/ 	.word	0x00001430


	//----- nvinfo : EIATTR_REG_RECONFIG
	.align		4
.L_31:
        /*007c*/ 	.byte	0x01, 0x54
	.zero		2


	//----- nvinfo : EIATTR_SYSCALL_OFFSETS
	.align		4
        /*0080*/ 	.byte	0x04, 0x46
        /*0082*/ 	.short	(.L_33 - .L_32)


	//   ....[0]....
.L_32:
        /*0084*/ 	.word	0x00001620


	//----- nvinfo : EIATTR_MBARRIER_INSTR_OFFSETS
	.align		4
.L_33:
        /*0088*/ 	.byte	0x04, 0x39
        /*008a*/ 	.short	(.L_35 - .L_34)


	//   ....[0]....
.L_34:
        /*008c*/ 	.word	0x00000230
        /*0090*/ 	.word	0x000000ff
        /*0094*/ 	.word	0x00000000
        /*0098*/ 	.short	0x0100
        /*009a*/ 	.byte	0x08
	.zero		1


	//   ....[1]....
        /*009c*/ 	.word	0x00000240
        /*00a0*/ 	.word	0x000000ff
        /*00a4*/ 	.word	0x00000028
        /*00a8*/ 	.short	0x0100
        /*00aa*/ 	.byte	0x08
	.zero		1


	//   ....[2]....
        /*00ac*/ 	.word	0x00000250
        /*00b0*/ 	.word	0x000000ff
        /*00b4*/ 	.word	0x00000008
        /*00b8*/ 	.short	0x0100
        /*00ba*/ 	.byte	0x08
	.zero		1


	//   ....[3]....
        /*00bc*/ 	.word	0x00000260
        /*00c0*/ 	.word	0x000000ff
        /*00c4*/ 	.word	0x00000030
        /*00c8*/ 	.short	0x0100
        /*00ca*/ 	.byte	0x08
	.zero		1


	//   ....[4]....
        /*00cc*/ 	.word	0x00000270
        /*00d0*/ 	.word	0x000000ff
        /*00d4*/ 	.word	0x00000010
        /*00d8*/ 	.short	0x0100
        /*00da*/ 	.byte	0x08
	.zero		1


	//   ....[5]....
        /*00dc*/ 	.word	0x00000280
        /*00e0*/ 	.word	0x000000ff
        /*00e4*/ 	.word	0x00000038
        /*00e8*/ 	.short	0x0100
        /*00ea*/ 	.byte	0x08
	.zero		1


	//   ....[6]....
        /*00ec*/ 	.word	0x00000290
        /*00f0*/ 	.word	0x000000ff
        /*00f4*/ 	.word	0x00000018
        /*00f8*/ 	.short	0x0100
        /*00fa*/ 	.byte	0x08
	.zero		1


	//   ....[7]....
        /*00fc*/ 	.word	0x000002a0
        /*0100*/ 	.word	0x000000ff
        /*0104*/ 	.word	0x00000040
        /*0108*/ 	.short	0x0100
        /*010a*/ 	.byte	0x08
	.zero		1


	//   ....[8]....
        /*010c*/ 	.word	0x000002b0
        /*0110*/ 	.word	0x000000ff
        /*0114*/ 	.word	0x00000020
        /*0118*/ 	.short	0x0100
        /*011a*/ 	.byte	0x08
	.zero		1


	//   ....[9]....
        /*011c*/ 	.word	0x000002c0
        /*0120*/ 	.word	0x000000ff
        /*0124*/ 	.word	0x00000048
        /*0128*/ 	.short	0x0100
        /*012a*/ 	.byte	0x08
	.zero		1


	//   ....[10]....
        /*012c*/ 	.word	0x000006e0
        /*0130*/ 	.word	0x000000ff
        /*0134*/ 	.word	0x00000060
        /*0138*/ 	.short	0x0100
        /*013a*/ 	.byte	0x06
	.zero		1


	//   ....[11]....
        /*013c*/ 	.word	0x00000760
        /*0140*/ 	.word	0x000000ff
        /*0144*/ 	.word	0x00000068
        /*0148*/ 	.short	0x0100
        /*014a*/ 	.byte	0x06
	.zero		1


	//   ....[12]....
        /*014c*/ 	.word	0x000016e0
        /*0150*/ 	.word	0x00000003
        /*0154*/ 	.word	0x00000000
        /*0158*/ 	.short	0x010a
        /*015a*/ 	.byte	0x3f
	.zero		1


	//   ....[13]....
        /*015c*/ 	.word	0x00001740
        /*0160*/ 	.word	0x00000003
        /*0164*/ 	.word	0x00000000
        /*0168*/ 	.short	0x010a
        /*016a*/ 	.byte	0x3f
	.zero		1


	//   ....[14]....
        /*016c*/ 	.word	0x00001ff0
        /*0170*/ 	.word	0x00000005
        /*0174*/ 	.word	0x00000000
        /*0178*/ 	.short	0x010a
        /*017a*/ 	.byte	0x3f
	.zero		1


	//   ....[15]....
        /*017c*/ 	.word	0x00002030
        /*0180*/ 	.word	0x00000005
        /*0184*/ 	.word	0x00000000
        /*0188*/ 	.short	0x010a
        /*018a*/ 	.byte	0x3f
	.zero		1


	//   ....[16]....
        /*018c*/ 	.word	0x000027d0
        /*0190*/ 	.word	0x00000004
        /*0194*/ 	.word	0x00000000
        /*0198*/ 	.short	0x0101
        /*019a*/ 	.byte	0x3f
	.zero		1


	//   ....[17]....
        /*019c*/ 	.word	0x000029c0
        /*01a0*/ 	.word	0x00000000
        /*01a4*/ 	.word	0x00000000
        /*01a8*/ 	.short	0x0101
        /*01aa*/ 	.byte	0x3f
	.zero		1


	//   ....[18]....
        /*01ac*/ 	.word	0x00005c50
        /*01b0*/ 	.word	0x00000017
        /*01b4*/ 	.word	0x00000028
        /*01b8*/ 	.short	0x010a
        /*01ba*/ 	.byte	0x3f
	.zero		1


	//   ....[19]....
        /*01bc*/ 	.word	0x00006200
        /*01c0*/ 	.word	0x00000006
        /*01c4*/ 	.word	0x00000068
        /*01c8*/ 	.short	0x0101
        /*01ca*/ 	.byte	0x3f
	.zero		1


	//   ....[20]....
        /*01cc*/ 	.word	0x00006940
        /*01d0*/ 	.word	0x00000007
        /*01d4*/ 	.word	0x00000000
        /*01d8*/ 	.short	0x010a
        /*01da*/ 	.byte	0x3f
	.zero		1


	//   ....[21]....
        /*01dc*/ 	.word	0x000069c0
        /*01e0*/ 	.word	0x00000006
        /*01e4*/ 	.word	0x00000000
        /*01e8*/ 	.short	0x010a
        /*01ea*/ 	.byte	0x3f
	.zero		1


	//   ....[22]....
        /*01ec*/ 	.word	0x00006a50
        /*01f0*/ 	.word	0x00000007
        /*01f4*/ 	.word	0x00000000
        /*01f8*/ 	.short	0x010a
        /*01fa*/ 	.byte	0x3f
	.zero		1


	//   ....[23]....
        /*01fc*/ 	.word	0x00006ae0
        /*0200*/ 	.word	0x00000006
        /*0204*/ 	.word	0x00000000
        /*0208*/ 	.short	0x010a
        /*020a*/ 	.byte	0x3f
	.zero		1


	//   ....[24]....
        /*020c*/ 	.word	0x00006b70
        /*0210*/ 	.word	0x00000005
        /*0214*/ 	.word	0x00000000
        /*0218*/ 	.short	0x010a
        /*021a*/ 	.byte	0x3f
	.zero		1


	//   ....[25]....
        /*021c*/ 	.word	0x00006bd0
        /*0220*/ 	.word	0x00000003
        /*0224*/ 	.word	0x00000000
        /*0228*/ 	.short	0x010a
        /*022a*/ 	.byte	0x3f
	.zero		1


	//   ....[26]....
        /*022c*/ 	.word	0x00006c20
        /*0230*/ 	.word	0x00000005
        /*0234*/ 	.word	0x00000000
        /*0238*/ 	.short	0x010a
        /*023a*/ 	.byte	0x3f
	.zero		1


	//   ....[27]....
        /*023c*/ 	.word	0x00006cf0
        /*0240*/ 	.word	0x00000017
        /*0244*/ 	.word	0x00000028
        /*0248*/ 	.short	0x010a
        /*024a*/ 	.byte	0x3f
	.zero		1


	//   ....[28]....
        /*024c*/ 	.word	0x00006dc0
        /*0250*/ 	.word	0x00000007
        /*0254*/ 	.word	0x00000000
        /*0258*/ 	.short	0x010a
        /*025a*/ 	.byte	0x3f
	.zero		1


	//   ....[29]....
        /*025c*/ 	.word	0x00006e10
        /*0260*/ 	.word	0x00000006
        /*0264*/ 	.word	0x00000000
        /*0268*/ 	.short	0x010a
        /*026a*/ 	.byte	0x3f
	.zero		1


	//   ....[30]....
        /*026c*/ 	.word	0x00006e60
        /*0270*/ 	.word	0x00000007
        /*0274*/ 	.word	0x00000000
        /*0278*/ 	.short	0x010a
        /*027a*/ 	.byte	0x3f
	.zero		1


	//   ....[31]....
        /*027c*/ 	.word	0x00006eb0
        /*0280*/ 	.word	0x00000006
        /*0284*/ 	.word	0x00000000
        /*0288*/ 	.short	0x010a
        /*028a*/ 	.byte	0x3f
	.zero		1


	//----- nvinfo : EIATTR_NUM_MBARRIERS
	.align		4
.L_35:
        /*028c*/ 	.byte	0x03, 0x38
        /*028e*/ 	.short	0x000c


	//----- nvinfo : EIATTR_EXIT_INSTR_OFFSETS
	.align		4
        /*0290*/ 	.byte	0x04, 0x1c
        /*0292*/ 	.short	(.L_37 - .L_36)


	//   ....[0]....
.L_36:
        /*0294*/ 	.word	0x00000980


	//   ....[1]....
        /*0298*/ 	.word	0x00001190


	//   ....[2]....
        /*029c*/ 	.word	0x000053e0


	//   ....[3]....
        /*02a0*/ 	.word	0x00005940


	//   ....[4]....
        /*02a4*/ 	.word	0x00006bc0


	//----- nvinfo : EIATTR_MAX_THREADS
	.align		4
.L_37:
        /*02a8*/ 	.byte	0x04, 0x05
        /*02aa*/ 	.short	(.L_39 - .L_38)
.L_38:
        /*02ac*/ 	.word	0x00000180
        /*02b0*/ 	.word	0x00000001
        /*02b4*/ 	.word	0x00000001


	//----- nvinfo : EIATTR_CRS_STACK_SIZE
	.align		4
.L_39:
        /*02b8*/ 	.byte	0x04, 0x1e
        /*02ba*/ 	.short	(.L_41 - .L_40)
.L_40:
        /*02bc*/ 	.word	0x00000000


	//----- nvinfo : EIATTR_CBANK_PARAM_SIZE
	.align		4
.L_41:
        /*02c0*/ 	.byte	0x03, 0x19
        /*02c2*/ 	.short	0x0470


	//----- nvinfo : EIATTR_PARAM_CBANK
	.align		4
        /*02c4*/ 	.byte	0x04, 0x0a
        /*02c6*/ 	.short	(.L_43 - .L_42)
	.align		4
.L_42:
        /*02c8*/ 	.word	index@(.nv.constant0._ZN7cutlass13device_kernelINS_4gemm6kernel13GemmUniversalIN4cute5tupleIJiiiiEEENS1_10collective13CollectiveMmaINS1_34MainloopSm90TmaGmmaWarpSpecializedILi5ENS5_IJNS4_1CILi1EEENSA_ILi2EEESB_EEENS1_35KernelTmaWarpSpecializedCooperativeEEENS5_IJNSA_ILi128EEENSA_ILi64EEESG_EEENS_10tfloat32_tENS5_IJlSB_lEEESJ_SK_NS4_8TiledMMAINS4_8MMA_AtomIJNS4_4SM904GMMA29MMA_64x64x8_F32TF32TF32_SS_TNILNSO_7ScaleInE1ELSQ_1EEEEEENS4_6LayoutINS5_IJSC_SB_SB_EEENS5_IJSB_NSA_ILi0EEESV_EEEEENS5_IJNS4_10UnderscoreESY_SY_EEEEENS4_23SM90_TMA_LOAD_MULTICASTENS4_14ComposedLayoutINS4_7SwizzleILi3ELi4ELi3EEENS4_18smem_ptr_flag_bitsILi32EEENST_INS5_IJNSA_ILi8EEENSA_ILi32EEEEEENS5_IJS18_SB_EEEEEEEvNS4_8identityENS4_13SM90_TMA_LOADES1C_vS1D_EENS_8epilogue10collective6detail29Sm90TmaWarpSpecializedAdapterINS1H_15DefaultEpilogueISJ_SK_SK_NS1G_6thread17LinearCombinationISJ_Li1EffLNS1L_9ScaleType4KindE0ELNS_15FloatRoundStyleE2ESJ_EENS1_15EpilogueDefaultEEEEEvvEEEEvNT_6ParamsE)
        /*02cc*/ 	.short	0x0210
        /*02ce*/ 	.short	0x0470


	//----- nvinfo : EIATTR_SW_WAR
	.align		4
.L_43:
        /*02d0*/ 	.byte	0x04, 0x36
        /*02d2*/ 	.short	(.L_45 - .L_44)
.L_44:
        /*02d4*/ 	.word	0x00000008
.L_45:


//--------------------- .nv.callgraph             --------------------------
	.section	.nv.callgraph,"",@"SHT_CUDA_CALLGRAPH"
	.align	4
	.sectionentsize	8
	.align		4
        /*0000*/ 	.word	0x00000000
	.align		4
        /*0004*/ 	.word	0xffffffff
	.align		4
        /*0008*/ 	.word	index@(_ZN7cutlass13device_kernelINS_4gemm6kernel13GemmUniversalIN4cute5tupleIJiiiiEEENS1_10collective13CollectiveMmaINS1_34MainloopSm90TmaGmmaWarpSpecializedILi5ENS5_IJNS4_1CILi1EEENSA_ILi2EEESB_EEENS1_35KernelTmaWarpSpecializedCooperativeEEENS5_IJNSA_ILi128EEENSA_ILi64EEESG_EEENS_10tfloat32_tENS5_IJlSB_lEEESJ_SK_NS4_8TiledMMAINS4_8MMA_AtomIJNS4_4SM904GMMA29MMA_64x64x8_F32TF32TF32_SS_TNILNSO_7ScaleInE1ELSQ_1EEEEEENS4_6LayoutINS5_IJSC_SB_SB_EEENS5_IJSB_NSA_ILi0EEESV_EEEEENS5_IJNS4_10UnderscoreESY_SY_EEEEENS4_23SM90_TMA_LOAD_MULTICASTENS4_14ComposedLayoutINS4_7SwizzleILi3ELi4ELi3EEENS4_18smem_ptr_flag_bitsILi32EEENST_INS5_IJNSA_ILi8EEENSA_ILi32EEEEEENS5_IJS18_SB_EEEEEEEvNS4_8identityENS4_13SM90_TMA_LOADES1C_vS1D_EENS_8epilogue10collective6detail29Sm90TmaWarpSpecializedAdapterINS1H_15DefaultEpilogueISJ_SK_SK_NS1G_6thread17LinearCombinationISJ_Li1EffLNS1L_9ScaleType4KindE0ELNS_15FloatRoundStyleE2ESJ_EENS1_15EpilogueDefaultEEEEEvvEEEEvNT_6ParamsE)
	.align		4
        /*000c*/ 	.word	index@(__assertfail)
	.align		4
        /*0010*/ 	.word	0x00000000
	.align		4
        /*0014*/ 	.word	0xfffffffe
	.align		4
        /*0018*/ 	.word	0x00000000
	.align		4
        /*001c*/ 	.word	0xfffffffd
	.align		4
        /*0020*/ 	.word	0x00000000
	.align		4
        /*0024*/ 	.word	0xfffffffc


//--------------------- .nv.constant4             --------------------------
	.section	.nv.constant4,"a",@progbits
	.align	8
	.align		8
.nv.constant4:
        /*0000*/ 	.dword	__assertfail
	.align		8
        /*0008*/ 	.dword	__unnamed_1
	.align		8
        /*0010*/ 	.dword	_ZN39_INTERNAL_e37b9e65_4_k_cu_230b8dd8_65714cuda3std3__45__cpo5beginE
	.align		8
        /*0018*/ 	.dword	_ZN39_INTERNAL_e37b9e65_4_k_cu_230b8dd8_65714cuda3std3__45__cpo3endE
	.align		8
        /*0020*/ 	.dword	_ZN39_INTERNAL_e37b9e65_4_k_cu_230b8dd8_65714cuda3std3__45__cpo6cbeginE
	.align		8
        /*0028*/ 	.dword	_ZN39_INTERNAL_e37b9e65_4_k_cu_230b8dd8_65714cuda3std3__45__cpo4cendE
	.align		8
        /*0030*/ 	.dword	_ZN39_INTERNAL_e37b9e65_4_k_cu_230b8dd8_65714cuda3std3__441_GLOBAL__N__e37b9e65_4_k_cu_230b8dd8_65716ignoreE
	.align		8
        /*0038*/ 	.dword	_ZN39_INTERNAL_e37b9e65_4_k_cu_230b8dd8_65714cuda3std3__419piecewise_constructE
	.align		8
        /*0040*/ 	.dword	_ZN39_INTERNAL_e37b9e65_4_k_cu_230b8dd8_65714cuda3std3__48in_placeE
	.align		8
        /*0048*/ 	.dword	_ZN39_INTERNAL_e37b9e65_4_k_cu_230b8dd8_65714cuda3std6ranges3__45__cpo4swapE
	.align		8
        /*0050*/ 	.dword	_ZN39_INTERNAL_e37b9e65_4_k_cu_230b8dd8_65714cuda3std6ranges3__45__cpo9iter_moveE
	.align		8
        /*0058*/ 	.dword	_ZN39_INTERNAL_e37b9e65_4_k_cu_230b8dd8_65714cute7productE
	.align		8
        /*0060*/ 	.dword	_ZN39_INTERNAL_e37b9e65_4_k_cu_230b8dd8_65714cute1_E
	.align		8
        /*0068*/ 	.dword	$str$22
	.align		8
        /*0070*/ 	.dword	$str$23


//--------------------- .text._ZN7cutlass13device_kernelINS_4gemm6kernel13GemmUniversalIN4cute5tupleIJiiiiEEENS1_10collective13CollectiveMmaINS1_34MainloopSm90TmaGmmaWarpSpecializedILi5ENS5_IJNS4_1CILi1EEENSA_ILi2EEESB_EEENS1_35KernelTmaWarpSpecializedCooperativeEEENS5_IJNSA_ILi128EEENSA_ILi64EEESG_EEENS_10tfloat32_tENS5_IJlSB_lEEESJ_SK_NS4_8TiledMMAINS4_8MMA_AtomIJNS4_4SM904GMMA29MMA_64x64x8_F32TF32TF32_SS_TNILNSO_7ScaleInE1ELSQ_1EEEEEENS4_6LayoutINS5_IJSC_SB_SB_EEENS5_IJSB_NSA_ILi0EEESV_EEEEENS5_IJNS4_10UnderscoreESY_SY_EEEEENS4_23SM90_TMA_LOAD_MULTICASTENS4_14ComposedLayoutINS4_7SwizzleILi3ELi4ELi3EEENS4_18smem_ptr_flag_bitsILi32EEENST_INS5_IJNSA_ILi8EEENSA_ILi32EEEEEENS5_IJS18_SB_EEEEEEEvNS4_8identityENS4_13SM90_TMA_LOADES1C_vS1D_EENS_8epilogue10collective6detail29Sm90TmaWarpSpecializedAdapterINS1H_15DefaultEpilogueISJ_SK_SK_NS1G_6thread17LinearCombinationISJ_Li1EffLNS1L_9ScaleType4KindE0ELNS_15FloatRoundStyleE2ESJ_EENS1_15EpilogueDefaultEEEEEvvEEEEvNT_6ParamsE --------------------------
	.section	.text._ZN7cutlass13device_kernelINS_4gemm6kernel13GemmUniversalIN4cute5tupleIJiiiiEEENS1_10collective13CollectiveMmaINS1_34MainloopSm90TmaGmmaWarpSpecializedILi5ENS5_IJNS4_1CILi1EEENSA_ILi2EEESB_EEENS1_35KernelTmaWarpSpecializedCooperativeEEENS5_IJNSA_ILi128EEENSA_ILi64EEESG_EEENS_10tfloat32_tENS5_IJlSB_lEEESJ_SK_NS4_8TiledMMAINS4_8MMA_AtomIJNS4_4SM904GMMA29MMA_64x64x8_F32TF32TF32_SS_TNILNSO_7ScaleInE1ELSQ_1EEEEEENS4_6LayoutINS5_IJSC_SB_SB_EEENS5_IJSB_NSA_ILi0EEESV_EEEEENS5_IJNS4_10UnderscoreESY_SY_EEEEENS4_23SM90_TMA_LOAD_MULTICASTENS4_14ComposedLayoutINS4_7SwizzleILi3ELi4ELi3EEENS4_18smem_ptr_flag_bitsILi32EEENST_INS5_IJNSA_ILi8EEENSA_ILi32EEEEEENS5_IJS18_SB_EEEEEEEvNS4_8identityENS4_13SM90_TMA_LOADES1C_vS1D_EENS_8epilogue10collective6detail29Sm90TmaWarpSpecializedAdapterINS1H_15DefaultEpilogueISJ_SK_SK_NS1G_6thread17LinearCombinationISJ_Li1EffLNS1L_9ScaleType4KindE0ELNS_15FloatRoundStyleE2ESJ_EENS1_15EpilogueDefaultEEEEEvvEEEEvNT_6ParamsE,"ax",@progbits
	.align	128
.text._ZN7cutlass13device_kernelINS_4gemm6kernel13GemmUniversalIN4cute5tupleIJiiiiEEENS1_10collective13CollectiveMmaINS1_34MainloopSm90TmaGmmaWarpSpecializedILi5ENS5_IJNS4_1CILi1EEENSA_ILi2EEESB_EEENS1_35KernelTmaWarpSpecializedCooperativeEEENS5_IJNSA_ILi128EEENSA_ILi64EEESG_EEENS_10tfloat32_tENS5_IJlSB_lEEESJ_SK_NS4_8TiledMMAINS4_8MMA_AtomIJNS4_4SM904GMMA29MMA_64x64x8_F32TF32TF32_SS_TNILNSO_7ScaleInE1ELSQ_1EEEEEENS4_6LayoutINS5_IJSC_SB_SB_EEENS5_IJSB_NSA_ILi0EEESV_EEEEENS5_IJNS4_10UnderscoreESY_SY_EEEEENS4_23SM90_TMA_LOAD_MULTICASTENS4_14ComposedLayoutINS4_7SwizzleILi3ELi4ELi3EEENS4_18smem_ptr_flag_bitsILi32EEENST_INS5_IJNSA_ILi8EEENSA_ILi32EEEEEENS5_IJS18_SB_EEEEEEEvNS4_8identityENS4_13SM90_TMA_LOADES1C_vS1D_EENS_8epilogue10collective6detail29Sm90TmaWarpSpecializedAdapterINS1H_15DefaultEpilogueISJ_SK_SK_NS1G_6thread17LinearCombinationISJ_Li1EffLNS1L_9ScaleType4KindE0ELNS_15FloatRoundStyleE2ESJ_EENS1_15EpilogueDefaultEEEEEvvEEEEvNT_6ParamsE:
        .type           _ZN7cutlass13device_kernelINS_4gemm6kernel13GemmUniversalIN4cute5tupleIJiiiiEEENS1_10collective13CollectiveMmaINS1_34MainloopSm90TmaGmmaWarpSpecializedILi5ENS5_IJNS4_1CILi1EEENSA_ILi2EEESB_EEENS1_35KernelTmaWarpSpecializedCooperativeEEENS5_IJNSA_ILi128EEENSA_ILi64EEESG_EEENS_10tfloat32_tENS5_IJlSB_lEEESJ_SK_NS4_8TiledMMAINS4_8MMA_AtomIJNS4_4SM904GMMA29MMA_64x64x8_F32TF32TF32_SS_TNILNSO_7ScaleInE1ELSQ_1EEEEEENS4_6LayoutINS5_IJSC_SB_SB_EEENS5_IJSB_NSA_ILi0EEESV_EEEEENS5_IJNS4_10UnderscoreESY_SY_EEEEENS4_23SM90_TMA_LOAD_MULTICASTENS4_14ComposedLayoutINS4_7SwizzleILi3ELi4ELi3EEENS4_18smem_ptr_flag_bitsILi32EEENST_INS5_IJNSA_ILi8EEENSA_ILi32EEEEEENS5_IJS18_SB_EEEEEEEvNS4_8identityENS4_13SM90_TMA_LOADES1C_vS1D_EENS_8epilogue10collective6detail29Sm90TmaWarpSpecializedAdapterINS1H_15DefaultEpilogueISJ_SK_SK_NS1G_6thread17LinearCombinationISJ_Li1EffLNS1L_9ScaleType4KindE0ELNS_15FloatRoundStyleE2ESJ_EENS1_15EpilogueDefaultEEEEEvvEEEEvNT_6ParamsE,@function
        .size           _ZN7cutlass13device_kernelINS_4gemm6kernel13GemmUniversalIN4cute5tupleIJiiiiEEENS1_10collective13CollectiveMmaINS1_34MainloopSm90TmaGmmaWarpSpecializedILi5ENS5_IJNS4_1CILi1EEENSA_ILi2EEESB_EEENS1_35KernelTmaWarpSpecializedCooperativeEEENS5_IJNSA_ILi128EEENSA_ILi64EEESG_EEENS_10tfloat32_tENS5_IJlSB_lEEESJ_SK_NS4_8TiledMMAINS4_8MMA_AtomIJNS4_4SM904GMMA29MMA_64x64x8_F32TF32TF32_SS_TNILNSO_7ScaleInE1ELSQ_1EEEEEENS4_6LayoutINS5_IJSC_SB_SB_EEENS5_IJSB_NSA_ILi0EEESV_EEEEENS5_IJNS4_10UnderscoreESY_SY_EEEEENS4_23SM90_TMA_LOAD_MULTICASTENS4_14ComposedLayoutINS4_7SwizzleILi3ELi4ELi3EEENS4_18smem_ptr_flag_bitsILi32EEENST_INS5_IJNSA_ILi8EEENSA_ILi32EEEEEENS5_IJS18_SB_EEEEEEEvNS4_8identityENS4_13SM90_TMA_LOADES1C_vS1D_EENS_8epilogue10collective6detail29Sm90TmaWarpSpecializedAdapterINS1H_15DefaultEpilogueISJ_SK_SK_NS1G_6thread17LinearCombinationISJ_Li1EffLNS1L_9ScaleType4KindE0ELNS_15FloatRoundStyleE2ESJ_EENS1_15EpilogueDefaultEEEEEvvEEEEvNT_6ParamsE,(.L_x_135 - _ZN7cutlass13device_kernelINS_4gemm6kernel13GemmUniversalIN4cute5tupleIJiiiiEEENS1_10collective13CollectiveMmaINS1_34MainloopSm90TmaGmmaWarpSpecializedILi5ENS5_IJNS4_1CILi1EEENSA_ILi2EEESB_EEENS1_35KernelTmaWarpSpecializedCooperativeEEENS5_IJNSA_ILi128EEENSA_ILi64EEESG_EEENS_10tfloat32_tENS5_IJlSB_lEEESJ_SK_NS4_8TiledMMAINS4_8MMA_AtomIJNS4_4SM904GMMA29MMA_64x64x8_F32TF32TF32_SS_TNILNSO_7ScaleInE1ELSQ_1EEEEEENS4_6LayoutINS5_IJSC_SB_SB_EEENS5_IJSB_NSA_ILi0EEESV_EEEEENS5_IJNS4_10UnderscoreESY_SY_EEEEENS4_23SM90_TMA_LOAD_MULTICASTENS4_14ComposedLayoutINS4_7SwizzleILi3ELi4ELi3EEENS4_18smem_ptr_flag_bitsILi32EEENST_INS5_IJNSA_ILi8EEENSA_ILi32EEEEEENS5_IJS18_SB_EEEEEEEvNS4_8identityENS4_13SM90_TMA_LOADES1C_vS1D_EENS_8epilogue10collective6detail29Sm90TmaWarpSpecializedAdapterINS1H_15DefaultEpilogueISJ_SK_SK_NS1G_6thread17LinearCombinationISJ_Li1EffLNS1L_9ScaleType4KindE0ELNS_15FloatRoundStyleE2ESJ_EENS1_15EpilogueDefaultEEEEEvvEEEEvNT_6ParamsE)
        .other          _ZN7cutlass13device_kernelINS_4gemm6kernel13GemmUniversalIN4cute5tupleIJiiiiEEENS1_10collective13CollectiveMmaINS1_34MainloopSm90TmaGmmaWarpSpecializedILi5ENS5_IJNS4_1CILi1EEENSA_ILi2EEESB_EEENS1_35KernelTmaWarpSpecializedCooperativeEEENS5_IJNSA_ILi128EEENSA_ILi64EEESG_EEENS_10tfloat32_tENS5_IJlSB_lEEESJ_SK_NS4_8TiledMMAINS4_8MMA_AtomIJNS4_4SM904GMMA29MMA_64x64x8_F32TF32TF32_SS_TNILNSO_7ScaleInE1ELSQ_1EEEEEENS4_6LayoutINS5_IJSC_SB_SB_EEENS5_IJSB_NSA_ILi0EEESV_EEEEENS5_IJNS4_10UnderscoreESY_SY_EEEEENS4_23SM90_TMA_LOAD_MULTICASTENS4_14ComposedLayoutINS4_7SwizzleILi3ELi4ELi3EEENS4_18smem_ptr_flag_bitsILi32EEENST_INS5_IJNSA_ILi8EEENSA_ILi32EEEEEENS5_IJS18_SB_EEEEEEEvNS4_8identityENS4_13SM90_TMA_LOADES1C_vS1D_EENS_8epilogue10collective6detail29Sm90TmaWarpSpecializedAdapterINS1H_15DefaultEpilogueISJ_SK_SK_NS1G_6thread17LinearCombinationISJ_Li1EffLNS1L_9ScaleType4KindE0ELNS_15FloatRoundStyleE2ESJ_EENS1_15EpilogueDefaultEEEEEvvEEEEvNT_6ParamsE,@"STO_CUDA_ENTRY STV_DEFAULT"
_ZN7cutlass13device_kernelINS_4gemm6kernel13GemmUniversalIN4cute5tupleIJiiiiEEENS1_10collective13CollectiveMmaINS1_34MainloopSm90TmaGmmaWarpSpecializedILi5ENS5_IJNS4_1CILi1EEENSA_ILi2EEESB_EEENS1_35KernelTmaWarpSpecializedCooperativeEEENS5_IJNSA_ILi128EEENSA_ILi64EEESG_EEENS_10tfloat32_tENS5_IJlSB_lEEESJ_SK_NS4_8TiledMMAINS4_8MMA_AtomIJNS4_4SM904GMMA29MMA_64x64x8_F32TF32TF32_SS_TNILNSO_7ScaleInE1ELSQ_1EEEEEENS4_6LayoutINS5_IJSC_SB_SB_EEENS5_IJSB_NSA_ILi0EEESV_EEEEENS5_IJNS4_10UnderscoreESY_SY_EEEEENS4_23SM90_TMA_LOAD_MULTICASTENS4_14ComposedLayoutINS4_7SwizzleILi3ELi4ELi3EEENS4_18smem_ptr_flag_bitsILi32EEENST_INS5_IJNSA_ILi8EEENSA_ILi32EEEEEENS5_IJS18_SB_EEEEEEEvNS4_8identityENS4_13SM90_TMA_LOADES1C_vS1D_EENS_8epilogue10collective6detail29Sm90TmaWarpSpecializedAdapterINS1H_15DefaultEpilogueISJ_SK_SK_NS1G_6thread17LinearCombinationISJ_Li1EffLNS1L_9ScaleType4KindE0ELNS_15FloatRoundStyleE2ESJ_EENS1_15EpilogueDefaultEEEEEvvEEEEvNT_6ParamsE:
[----:B------:R-:W0:Y:S01]  /*0000*/  LDC R1, c[0x0][0x28] ;  /* 0x00000a00ff017b82 */ /* 0x000e220000000800 */
[----:B------:R-:W1:Y:S01]  /*0010*/  S2R R62, SR_TID.X ;  /* 0x00000000003e7919 */ /* 0x000e620000002100 */
[----:B------:R-:W-:Y:S01]  /*0020*/  ELECT P0, URZ, PT ;  /* 0x00000000003f782f */ /* 0x000fe20003800000 */
[----:B------:R-:W-:Y:S01]  /*0030*/  BSSY B0, `(.L_x_0) ;  /* 0x000000f000007945 */ /* 0x000fe20003800000 */
[--C-:B-1----:R-:W-:Y:S02]  /*0040*/  SHF.R.U32.HI R0, RZ, 0x5, R62.reuse ;  /* 0x00000005ff007819 */ /* 0x102fe4000001163e */
[----:B------:R-:W-:-:S03]  /*0050*/  SHF.R.U32.HI R6, RZ, 0x7, R62 ;  /* 0x00000007ff067819 */ /* 0x000fc6000001163e */
[----:B------:R-:W1:Y:S04]  /*0060*/  SHFL.IDX PT, R3, R0, RZ, 0x1f ;  /* 0x00001fff00037589 */ /* 0x000e6800000e0000 */
[----:B------:R2:W3:Y:S01]  /*0070*/  SHFL.IDX PT, R2, R6, RZ, 0x1f ;  /* 0x00001fff06027589 */ /* 0x0004e200000e0000 */
[----:B-1----:R-:W-:-:S13]  /*0080*/  ISETP.NE.OR P0, PT, R3, RZ, !P0 ;  /* 0x000000ff0300720c */ /* 0x002fda0004705670 */
[----:B0-23--:R-:W-:Y:S05]  /*0090*/  @P0 BRA `(.L_x_1) ;  /* 0x0000000000200947 */ /* 0x00dfea0003800000 */
[----:B------:R-:W-:Y:S02]  /*00a0*/  ULDC.64 UR4, c[0x0][0x198] ;  /* 0x0000660000047ab9 */ /* 0x000fe40000000a00 */
[----:B------:R-:W-:Y:S02]  /*00b0*/  UIADD3 UR6, UP0, UR4, 0xf0, URZ ;  /* 0x000000f004067890 */ /* 0x000fe4000ff1e03f */
[----:B------:R-:W-:Y:S02]  /*00c0*/  UIADD3 UR4, UP1, UR4, 0x1f0, URZ ;  /* 0x000001f004047890 */ /* 0x000fe4000ff3e03f */
[----:B------:R-:W-:Y:S02]  /*00d0*/  UIADD3.X UR7, URZ, UR5, URZ, UP0, !UPT ;  /* 0x000000053f077290 */ /* 0x000fe400087fe43f */
[----:B------:R-:W-:-:S07]  /*00e0*/  UIADD3.X UR5, URZ, UR5, URZ, UP1, !UPT ;  /* 0x000000053f057290 */ /* 0x000fce0008ffe43f */
[----:B------:R0:W-:Y:S02]  /*00f0*/  UTMACCTL.PF [UR6] ;  /* 0x00000000060079b9 */ /* 0x0001e40008040000 */
[----:B------:R0:W-:Y:S02]  /*0100*/  UTMACCTL.PF [UR4] ;  /* 0x00000000040079b9 */ /* 0x0001e40008040000 */
[----:B0-----:R-:W-:Y:S01]  /*0110*/  NOP ;  /* 0x0000000000007918 */ /* 0x001fe20000000000 */
.L_x_1:
[----:B------:R-:W-:Y:S05]  /*0120*/  BSYNC B0 ;  /* 0x0000000000007941 */ /* 0x000fea0003800000 */
.L_x_0:
[----:B------:R-:W0:Y:S02]  /*0130*/  SHFL.IDX PT, R5, R0, RZ, 0x1f ;  /* 0x00001fff00057589 */ /* 0x000e2400000e0000 */
[----:B0-----:R-:W-:-:S13]  /*0140*/  ISETP.NE.AND P0, PT, R5, RZ, PT ;  /* 0x000000ff0500720c */ /* 0x001fda0003f05270 */
[----:B------:R-:W-:Y:S05]  /*0150*/  @P0 BRA `(.L_x_2) ;  /* 0x0000000000600947 */ /* 0x000fea0003800000 */
[----:B------:R-:W0:Y:S01]  /*0160*/  S2UR UR8, SR_CgaCtaId ;  /* 0x00000000000879c3 */ /* 0x000e220000008800 */
[----:B------:R-:W-:Y:S01]  /*0170*/  UMOV UR4, 0x400 ;  /* 0x0000040000047882 */ /* 0x000fe20000000000 */
[----:B------:R-:W-:Y:S01]  /*0180*/  UMOV UR5, 0x1 ;  /* 0x0000000100057882 */ /* 0x000fe20000000000 */
[----:B------:R-:W-:Y:S01]  /*0190*/  UMOV UR6, 0x4 ;  /* 0x0000000400067882 */ /* 0x000fe20000000000 */
[----:B------:R-:W-:Y:S01]  /*01a0*/  ELECT P0, URZ, PT ;  /* 0x00000000003f782f */ /* 0x000fe20003800000 */
[----:B------:R-:W-:-:S04]  /*01b0*/  UIADD3 UR6, -UR6, 0x100000, URZ ;  /* 0x0010000006067890 */ /* 0x000fc8000fffe13f */
[----:B------:R-:W-:Y:S02]  /*01c0*/  USHF.L.U32 UR7, UR6, 0xb, URZ ;  /* 0x0000000b06077899 */ /* 0x000fe4000800063f */
[----:B------:R-:W-:Y:S02]  /*01d0*/  USHF.L.U32 UR6, UR6, 0x1, URZ ;  /* 0x0000000106067899 */ /* 0x000fe4000800063f */
[----:B0-----:R-:W-:Y:S02]  /*01e0*/  ULEA UR8, UR8, UR4, 0x18 ;  /* 0x0000000408087291 */ /* 0x001fe4000f8ec03f */
[----:B------:R-:W-:-:S04]  /*01f0*/  UIADD3 UR4, -UR5, 0x100000, URZ ;  /* 0x0010000005047890 */ /* 0x000fc8000fffe13f */
[----:B------:R-:W-:Y:S02]  /*0200*/  USHF.L.U32 UR5, UR4, 0xb, URZ ;  /* 0x0000000b04057899 */ /* 0x000fe4000800063f */
[----:B------:R-:W-:Y:S01]  /*0210*/  USHF.L.U32 UR4, UR4, 0x1, URZ ;  /* 0x0000000104047899 */ /* 0x000fe2000800063f */
[----:B------:R-:W0:Y:S11]  /*0220*/  FENCE.VIEW.ASYNC.S ;  /* 0x00000000000073c6 */ /* 0x000e360000000000 */
[----:B0-----:R0:W1:Y:S01]  /*0230*/  SYNCS.EXCH.64 URZ, [UR8], UR4 ;  /* 0x00000004083f75b2 */ /* 0x0010620008000100 */
[----:B------:R0:W2:Y:S01]  /*0240*/  SYNCS.EXCH.64 URZ, [UR8+0x28], UR6 ;  /* 0x00002806083f75b2 */ /* 0x0000a20008000100 */
[----:B------:R0:W3:Y:S01]  /*0250*/  SYNCS.EXCH.64 URZ, [UR8+0x8], UR4 ;  /* 0x00000804083f75b2 */ /* 0x0000e20008000100 */
[----:B------:R0:W4:Y:S01]  /*0260*/  SYNCS.EXCH.64 URZ, [UR8+0x30], UR6 ;  /* 0x00003006083f75b2 */ /* 0x0001220008000100 */
[----:B------:R0:W0:Y:S01]  /*0270*/  SYNCS.EXCH.64 URZ, [UR8+0x10], UR4 ;  /* 0x00001004083f75b2 */ /* 0x0000220008000100 */
[----:B------:R0:W0:Y:S01]  /*0280*/  SYNCS.EXCH.64 URZ, [UR8+0x38], UR6 ;  /* 0x00003806083f75b2 */ /* 0x0000220008000100 */
[----:B------:R0:W0:Y:S01]  /*0290*/  SYNCS.EXCH.64 URZ, [UR8+0x18], UR4 ;  /* 0x00001804083f75b2 */ /* 0x0000220008000100 */
[----:B------:R0:W0:Y:S01]  /*02a0*/  SYNCS.EXCH.64 URZ, [UR8+0x40], UR6 ;  /* 0x00004006083f75b2 */ /* 0x0000220008000100 */
[----:B------:R0:W0:Y:S01]  /*02b0*/  SYNCS.EXCH.64 URZ, [UR8+0x20], UR4 ;  /* 0x00002004083f75b2 */ /* 0x0000220008000100 */
[----:B------:R0:W0:Y:S01]  /*02c0*/  SYNCS.EXCH.64 URZ, [UR8+0x48], UR6 ;  /* 0x00004806083f75b2 */ /* 0x0000220008000100 */
[----:B------:R-:W-:Y:S01]  /*02d0*/  NOP ;  /* 0x0000000000007918 */ /* 0x000fe20000000000 */
.L_x_2:
[----:B------:R-:W-:Y:S01]  /*02e0*/  SHF.R.S32.HI R7, RZ, 0x1f, R62 ;  /* 0x0000001fff077819 */ /* 0x000fe2000001143e */
[----:B------:R-:W5:Y:S01]  /*02f0*/  SHFL.IDX PT, R0, R0, RZ, 0x1f ;  /* 0x00001fff00007589 */ /* 0x000f6200000e0000 */
[----:B0-----:R-:W0:Y:S01]  /*0300*/  S2UR UR8, SR_CTAID.X ;  /* 0x00000000000879c3 */ /* 0x001e220000002500 */
[----:B------:R-:W-:Y:S02]  /*0310*/  ELECT P0, URZ, PT ;  /* 0x00000000003f782f */ /* 0x000fe40003800000 */
[----:B------:R-:W-:Y:S01]  /*0320*/  LEA.HI R7, R7, R62, RZ, 0x7 ;  /* 0x0000003e07077211 */ /* 0x000fe200078f38ff */
[----:B------:R-:W1:Y:S01]  /*0330*/  S2R R4, SR_CTAID.Y ;  /* 0x0000000000047919 */ /* 0x000e620000002600 */
[----:B------:R-:W-:Y:S01]  /*0340*/  ULDC UR4, c[0x0][0x154] ;  /* 0x0000550000047ab9 */ /* 0x000fe20000000800 */
[----:B------:R-:W-:Y:S01]  /*0350*/  NOP ;  /* 0x0000000000007918 */ /* 0x000fe20000000000 */
[----:B------:R-:W-:Y:S01]  /*0360*/  LOP3.LUT R7, R7, 0xffffff80, RZ, 0xc0, !PT ;  /* 0xffffff8007077812 */ /* 0x000fe200078ec0ff */
[----:B------:R-:W-:Y:S01]  /*0370*/  NOP ;  /* 0x0000000000007918 */ /* 0x000fe20000000000 */
[----:B------:R-:W2:Y:S03]  /*0380*/  LDC R14, c[0x0][0x140] ;  /* 0x00005000ff0e7b82 */ /* 0x000ea60000000800 */
[----:B------:R-:W-:-:S05]  /*0390*/  IMAD.IADD R7, R62, 0x1, -R7 ;  /* 0x000000013e077824 */ /* 0x000fca00078e0a07 */
[----:B------:R-:W-:Y:S01]  /*03a0*/  SHF.R.S32.HI R8, RZ, 0x1f, R7 ;  /* 0x0000001fff087819 */ /* 0x000fe20000011407 */
[----:B------:R-:W3:Y:S01]  /*03b0*/  LDC R12, c[0x0][0x144] ;  /* 0x00005100ff0c7b82 */ /* 0x000ee20000000800 */
[----:B------:R-:W-:Y:S02]  /*03c0*/  LOP3.LUT P2, RZ, R7, 0x7, RZ, 0xc0, !PT ;  /* 0x0000000707ff7812 */ /* 0x000fe4000784c0ff */
[----:B------:R-:W-:Y:S02]  /*03d0*/  LEA.HI R8, R8, R7, RZ, 0x3 ;  /* 0x0000000708087211 */ /* 0x000fe400078f18ff */
[----:B-----5:R-:W-:Y:S02]  /*03e0*/  ISETP.NE.OR P0, PT, R0, RZ, !P0 ;  /* 0x000000ff0000720c */ /* 0x020fe40004705670 */
[--C-:B------:R-:W-:Y:S02]  /*03f0*/  SHF.R.S32.HI R0, RZ, 0x3, R8.reuse ;  /* 0x00000003ff007819 */ /* 0x100fe40000011408 */
[----:B------:R-:W-:-:S02]  /*0400*/  SHF.R.S32.HI R9, RZ, 0x1f, R8 ;  /* 0x0000001fff097819 */ /* 0x000fc40000011408 */
[----:B------:R-:W-:Y:S02]  /*0410*/  SHF.R.S32.HI R8, RZ, 0x1f, R5 ;  /* 0x0000001fff087819 */ /* 0x000fe40000011405 */
[----:B------:R-:W-:Y:S02]  /*0420*/  LEA.HI R9, R9, R0, RZ, 0x2 ;  /* 0x0000000009097211 */ /* 0x000fe400078f10ff */
[----:B------:R-:W-:Y:S02]  /*0430*/  LEA.HI R8, R8, R5, RZ, 0x2 ;  /* 0x0000000508087211 */ /* 0x000fe400078f10ff */
[----:B-1----:R-:W-:Y:S01]  /*0440*/  I2FP.F32.U32 R11, R4 ;  /* 0x00000004000b7245 */ /* 0x002fe20000201000 */
[----:B------:R-:W-:Y:S01]  /*0450*/  VOTEU.ALL UP0, P0 ;  /* 0x00000000003f7886 */ /* 0x000fe20000000000 */
[----:B------:R-:W-:Y:S01]  /*0460*/  LOP3.LUT R10, R8, 0x3ffffffc, RZ, 0xc0, !PT ;  /* 0x3ffffffc080a7812 */ /* 0x000fe200078ec0ff */
[----:B------:R-:W-:Y:S01]  /*0470*/  VOTEU.ALL UP1, P0 ;  /* 0x00000000003f7886 */ /* 0x000fe20000020000 */
[----:B------:R-:W-:Y:S01]  /*0480*/  LOP3.LUT R9, R9, 0xfffffffc, RZ, 0xc0, !PT ;  /* 0xfffffffc09097812 */ /* 0x000fe200078ec0ff */
[----:B------:R-:W-:Y:S01]  /*0490*/  FMUL R13, R11, UR4 ;  /* 0x000000040b0d7c20 */ /* 0x000fe20008400000 */
[----:B------:R-:W1:Y:S01]  /*04a0*/  @!UP0 S2UR UR7, SR_CgaCtaId ;  /* 0x00000000000789c3 */ /* 0x000e620000008800 */
[----:B------:R-:W-:Y:S01]  /*04b0*/  IMAD.IADD R11, R5, 0x1, -R10 ;  /* 0x00000001050b7824 */ /* 0x000fe200078e0a0a */
[----:B0-----:R-:W-:Y:S01]  /*04c0*/  I2FP.F32.U32 R10, UR8 ;  /* 0x00000008000a7c45 */ /* 0x001fe20008201000 */
[----:B------:R-:W-:Y:S01]  /*04d0*/  IMAD.IADD R8, R0, 0x1, -R9 ;  /* 0x0000000100087824 */ /* 0x000fe200078e0a09 */
[----:B------:R-:W-:Y:S01]  /*04e0*/  ULDC UR4, c[0x0][0x150] ;  /* 0x0000540000047ab9 */ /* 0x000fe20000000800 */
[----:B------:R-:W0:Y:S01]  /*04f0*/  F2I.U32.TRUNC.NTZ R13, R13 ;  /* 0x0000000d000d7305 */ /* 0x000e22000020f000 */
[----:B------:R-:W-:Y:S01]  /*0500*/  SHF.R.S32.HI R0, RZ, 0x1f, R3 ;  /* 0x0000001fff007819 */ /* 0x000fe20000011403 */
[----:B------:R-:W-:Y:S01]  /*0510*/  FMUL R10, R10, UR4 ;  /* 0x000000040a0a7c20 */ /* 0x000fe20008400000 */
[----:B------:R-:W5:Y:S01]  /*0520*/  LDC R9, c[0x0][0x148] ;  /* 0x00005200ff097b82 */ /* 0x000f620000000800 */
[----:B------:R-:W-:Y:S01]  /*0530*/  IMAD R8, R11, 0x4, R8 ;  /* 0x000000040b087824 */ /* 0x000fe200078e0208 */
[----:B------:R-:W-:Y:S01]  /*0540*/  LEA.HI R0, R0, R3, RZ, 0x2 ;  /* 0x0000000300007211 */ /* 0x000fe200078f10ff */
[----:B------:R-:W-:Y:S01]  /*0550*/  UMOV UR4, 0x20 ;  /* 0x0000002000047882 */ /* 0x000fe20000000000 */
[----:B------:R-:W-:Y:S01]  /*0560*/  @!UP0 UMOV UR6, 0x400 ;  /* 0x0000040000068882 */ /* 0x000fe20000000000 */
[----:B------:R-:W4:Y:S01]  /*0570*/  F2I.U32.TRUNC.NTZ R10, R10 ;  /* 0x0000000a000a7305 */ /* 0x000f22000020f000 */
[----:B------:R-:W-:Y:S01]  /*0580*/  LOP3.LUT R0, R0, 0xfffffffc, RZ, 0xc0, !PT ;  /* 0xfffffffc00007812 */ /* 0x000fe200078ec0ff */
[----:B------:R-:W-:Y:S01]  /*0590*/  IMAD.SHL.U32 R19, R8, 0x4, RZ ;  /* 0x0000000408137824 */ /* 0x000fe200078e00ff */
[----:B------:R-:W-:-:S04]  /*05a0*/  @!UP0 UIADD3 UR4, -UR4, 0x100000, URZ ;  /* 0x0010000004048890 */ /* 0x000fc8000fffe13f */
[----:B------:R-:W-:Y:S02]  /*05b0*/  @!UP0 USHF.L.U32 UR5, UR4, 0xb, URZ ;  /* 0x0000000b04058899 */ /* 0x000fe4000800063f */
[----:B------:R-:W-:Y:S01]  /*05c0*/  @!UP0 USHF.L.U32 UR4, UR4, 0x1, URZ ;  /* 0x0000000104048899 */ /* 0x000fe2000800063f */
[----:B--2---:R-:W-:Y:S01]  /*05d0*/  ISETP.EQ.U32.AND P3, PT, R14, 0x1, PT ;  /* 0x000000010e00780c */ /* 0x004fe20003f62070 */
[----:B------:R-:W-:Y:S01]  /*05e0*/  IMAD.IADD R3, R3, 0x1, -R0 ;  /* 0x0000000103037824 */ /* 0x000fe200078e0a00 */
[----:B------:R-:W-:Y:S01]  /*05f0*/  LOP3.LUT R19, R8, 0xc, R19, 0x78, !PT ;  /* 0x0000000c08137812 */ /* 0x000fe200078e7813 */
[----:B0-----:R-:W-:Y:S02]  /*0600*/  IMAD.MOV R20, RZ, RZ, -R13 ;  /* 0x000000ffff147224 */ /* 0x001fe400078e0a0d */
[----:B------:R-:W-:Y:S01]  /*0610*/  VIADD R8, R2, 0xffffffff ;  /* 0xffffffff02087836 */ /* 0x000fe20000000000 */
[----:B-1----:R-:W-:Y:S01]  /*0620*/  @!UP0 ULEA UR6, UR7, UR6, 0x18 ;  /* 0x0000000607068291 */ /* 0x002fe2000f8ec03f */
[----:B------:R-:W-:Y:S01]  /*0630*/  ISETP.NE.AND P1, PT, R3, 0x3, PT ;  /* 0x000000030300780c */ /* 0x000fe20003f25270 */
[----:B------:R-:W-:Y:S01]  /*0640*/  VOTEU.ALL UP0, P0 ;  /* 0x00000000003f7886 */ /* 0x000fe20000000000 */
[----:B------:R-:W-:Y:S01]  /*0650*/  ISETP.LT.U32.AND P0, PT, R19, 0x2, !P2 ;  /* 0x000000021300780c */ /* 0x000fe20005701070 */
[----:B----4-:R-:W-:Y:S01]  /*0660*/  IMAD.MOV R7, RZ, RZ, -R10 ;  /* 0x000000ffff077224 */ /* 0x010fe200078e0a0a */
[----:B------:R-:W-:-:S02]  /*0670*/  ISETP.EQ.OR P1, PT, R3, RZ, !P1 ;  /* 0x000000ff0300720c */ /* 0x000fc40004f22670 */
[----:B------:R-:W-:Y:S01]  /*0680*/  ISETP.GE.U32.AND P5, PT, R8, 0x2, PT ;  /* 0x000000020800780c */ /* 0x000fe20003fa6070 */
[----:B-----5:R-:W-:Y:S01]  /*0690*/  IMAD R0, R9, R20, R4 ;  /* 0x0000001409007224 */ /* 0x020fe200078e0204 */
[----:B------:R-:W-:Y:S01]  /*06a0*/  ISETP.EQ.AND P1, PT, R2, RZ, P1 ;  /* 0x000000ff0200720c */ /* 0x000fe20000f22270 */
[----:B---3--:R-:W-:Y:S01]  /*06b0*/  IMAD R7, R12, R7, UR8 ;  /* 0x000000080c077e24 */ /* 0x008fe2000f8e0207 */
[----:B------:R-:W-:Y:S01]  /*06c0*/  ISETP.NE.AND P2, PT, R2, RZ, PT ;  /* 0x000000ff0200720c */ /* 0x000fe20003f45270 */
[----:B------:R-:W0:Y:S02]  /*06d0*/  FENCE.VIEW.ASYNC.S ;  /* 0x00000000000073c6 */ /* 0x000e240000000000 */
[----:B0-----:R0:W1:Y:S01]  /*06e0*/  @!UP0 SYNCS.EXCH.64 URZ, [UR6+0x60], UR4 ;  /* 0x00006004063f85b2 */ /* 0x0010620008000100 */
[----:B------:R-:W-:Y:S02]  /*06f0*/  ISETP.NE.AND P4, PT, R0, R19, PT ;  /* 0x000000130000720c */ /* 0x000fe40003f85270 */
[----:B------:R-:W-:-:S02]  /*0700*/  SEL R18, RZ, 0x1, !P1 ;  /* 0x00000001ff127807 */ /* 0x000fc40004800000 */
[----:B------:R-:W-:Y:S02]  /*0710*/  ISETP.EQ.OR P4, PT, R7, RZ, !P4 ;  /* 0x000000ff0700720c */ /* 0x000fe40006782670 */
[----:B------:R-:W-:Y:S02]  /*0720*/  LOP3.LUT R0, R62, 0x7f, RZ, 0xc0, !PT ;  /* 0x0000007f3e007812 */ /* 0x000fe400078ec0ff */
[----:B------:R-:W-:Y:S02]  /*0730*/  PLOP3.LUT P0, PT, P0, P4, PT, 0x80, 0x0 ;  /* 0x000000000000781c */ /* 0x000fe40000709070 */
[----:B------:R-:W-:Y:S02]  /*0740*/  SEL R18, R18, 0x2, P5 ;  /* 0x0000000212127807 */ /* 0x000fe40002800000 */
[----:B------:R-:W-:Y:S01]  /*0750*/  P2R R68, PR, RZ, 0x1 ;  /* 0x00000001ff447803 */ /* 0x000fe20000000000 */
[----:B------:R0:W2:Y:S01]  /*0760*/  @!UP1 SYNCS.EXCH.64 URZ, [UR6+0x68], UR4 ;  /* 0x00006804063f95b2 */ /* 0x0000a20008000100 */
[----:B------:R-:W-:Y:S01]  /*0770*/  NOP ;  /* 0x0000000000007918 */ /* 0x000fe20000000000 */
[----:B------:R-:W-:Y:S06]  /*0780*/  @!P3 BRA `(.L_x_3) ;  /* 0x000000000008b947 */ /* 0x000fec0003800000 */
[----:B-12---:R-:W-:Y:S01]  /*0790*/  UCGABAR_ARV ;  /* 0x00000000000079c7 */ /* 0x006fe20008000000 */
[----:B------:R-:W-:Y:S05]  /*07a0*/  BRA `(.L_x_4) ;  /* 0x0000000000047947 */ /* 0x000fea0003800000 */
.L_x_3:
[----:B-12---:R-:W-:Y:S01]  /*07b0*/  NOP ;  /* 0x0000000000007918 */ /* 0x006fe20000000000 */
.L_x_4:
[----:B------:R-:W1:Y:S01]  /*07c0*/  LDC R2, c[0x0][0x65c] ;  /* 0x00019700ff027b82 */ /* 0x000e620000000800 */
[----:B------:R-:W-:Y:S02]  /*07d0*/  IMAD.U32 R10, RZ, RZ, UR8 ;  /* 0x00000008ff0a7e24 */ /* 0x000fe4000f8e00ff */
[----:B------:R-:W-:Y:S01]  /*07e0*/  IMAD.MOV.U32 R11, RZ, RZ, RZ ;  /* 0x000000ffff0b7224 */ /* 0x000fe200078e00ff */
[----:B-1----:R-:W-:-:S04]  /*07f0*/  ISETP.NE.AND P1, PT, R2, 0x1, PT ;  /* 0x000000010200780c */ /* 0x002fc80003f25270 */
[----:B------:R-:W-:-:S09]  /*0800*/  P2R R5, PR, RZ, 0x2 ;  /* 0x00000002ff057803 */ /* 0x000fd20000000000 */
[----:B------:R-:W1:Y:S01]  /*0810*/  @P1 LDC R17, c[0x0][0x10] ;  /* 0x00000400ff111b82 */ /* 0x000e620000000800 */
[----:B------:R-:W-:Y:S02]  /*0820*/  @P1 IMAD.MOV.U32 R5, RZ, RZ, RZ ;  /* 0x000000ffff051224 */ /* 0x000fe400078e00ff */
[----:B------:R-:W-:-:S05]  /*0830*/  @P1 IMAD.MOV.U32 R15, RZ, RZ, RZ ;  /* 0x000000ffff0f1224 */ /* 0x000fca00078e00ff */
[----:B------:R-:W2:Y:S01]  /*0840*/  @!P1 LDC R13, c[0x0][0xc] ;  /* 0x00000300ff0d9b82 */ /* 0x000ea20000000800 */
[----:B0-----:R-:W-:Y:S01]  /*0850*/  ULDC UR4, c[0x0][0xc] ;  /* 0x0000030000047ab9 */ /* 0x001fe20000000800 */
[----:B------:R-:W-:Y:S01]  /*0860*/  ULDC UR5, c[0x0][0x10] ;  /* 0x0000040000057ab9 */ /* 0x000fe20000000800 */
[----:B------:R-:W-:Y:S01]  /*0870*/  ULDC UR6, c[0x0][0x14] ;  /* 0x0000050000067ab9 */ /* 0x000fe20000000800 */
[----:B------:R-:W-:-:S04]  /*0880*/  UIMAD.WIDE.U32 UR4, UR4, UR5, URZ ;  /* 0x00000005040472a5 */ /* 0x000fc8000f8e003f */
[----:B------:R-:W-:Y:S02]  /*0890*/  UIMAD.WIDE.U32 UR38, UR4, UR6, URZ ;  /* 0x00000006042672a5 */ /* 0x000fe4000f8e003f */
[----:B------:R-:W-:-:S04]  /*08a0*/  UIMAD UR37, UR5, UR6, URZ ;  /* 0x00000006052572a4 */ /* 0x000fc8000f8e023f */
[----:B------:R-:W-:Y:S01]  /*08b0*/  UIADD3 UR37, UR39, UR37, URZ ;  /* 0x0000002527257290 */ /* 0x000fe2000fffe03f */
[----:B-1----:R-:W-:-:S04]  /*08c0*/  @P1 IMAD.WIDE.U32 R16, R17, UR8, R4 ;  /* 0x0000000811101c25 */ /* 0x002fc8000f8e0004 */
[----:B------:R-:W-:Y:S02]  /*08d0*/  @P1 IMAD.IADD R17, R17, 0x1, R15 ;  /* 0x0000000111111824 */ /* 0x000fe400078e020f */
[----:B--2---:R-:W-:-:S04]  /*08e0*/  @!P1 IMAD.WIDE.U32 R10, R4, R13, R10 ;  /* 0x0000000d040a9225 */ /* 0x004fc800078e000a */
[----:B------:R-:W-:Y:S02]  /*08f0*/  @!P1 IMAD.MOV.U32 R16, RZ, RZ, R10 ;  /* 0x000000ffff109224 */ /* 0x000fe400078e000a */
[----:B------:R-:W-:Y:S01]  /*0900*/  @!P1 IMAD.MOV.U32 R17, RZ, RZ, R11 ;  /* 0x000000ffff119224 */ /* 0x000fe200078e000b */
[----:B------:R-:W-:Y:S06]  /*0910*/  @!P3 BRA `(.L_x_5) ;  /* 0x00000000000cb947 */ /* 0x000fec0003800000 */
[----:B------:R-:W-:Y:S01]  /*0920*/  UCGABAR_WAIT ;  /* 0x0000000000007dc7 */ /* 0x000fe20008000000 */
[----:B------:R-:W-:Y:S01]  /*0930*/  CCTL.IVALL ;  /* 0x00000000ff00798f */ /* 0x000fe20002000000 */
[----:B------:R-:W-:Y:S05]  /*0940*/  BRA `(.L_x_6) ;  /* 0x0000000000047947 */ /* 0x000fea0003800000 */
.L_x_5:
[----:B------:R-:W-:Y:S06]  /*0950*/  BAR.SYNC.DEFER_BLOCKING 0x0 ;  /* 0x0000000000007b1d */ /* 0x000fec0000010000 */
.L_x_6:
[----:B------:R-:W-:Y:S05]  /*0960*/  @!P2 BRA `(.L_x_7) ;  /* 0x0000004800a0a947 */ /* 0x000fea0003800000 */
[----:B------:R-:W-:-:S13]  /*0970*/  ISETP.GT.U32.AND P0, PT, R8, 0x1, PT ;  /* 0x000000010800780c */ /* 0x000fda0003f04070 */
[----:B------:R-:W-:Y:S05]  /*0980*/  @P0 EXIT ;  /* 0x000000000000094d */ /* 0x000fea0003800000 */
[----:B------:R-:W-:Y:S01]  /*0990*/  ULDC.64 UR4, c[0x0][0x650] ;  /* 0x0001940000047ab9 */ /* 0x000fe20000000a00 */
[----:B------:R-:W-:Y:S01]  /*09a0*/  PRMT R3, RZ, 0x7610, R3 ;  /* 0x00007610ff037816 */ /* 0x000fe20000000003 */
[----:B------:R-:W-:Y:S01]  /*09b0*/  IMAD.MOV.U32 R71, RZ, RZ, -0x1 ;  /* 0xffffffffff477424 */ /* 0x000fe200078e00ff */
[----:B------:R-:W-:Y:S01]  /*09c0*/  ISETP.GE.U32.AND P0, PT, R16, UR4, PT ;  /* 0x0000000410007c0c */ /* 0x000fe2000bf06070 */
[----:B------:R-:W-:Y:S02]  /*09d0*/  IMAD.MOV.U32 R70, RZ, RZ, -0x1 ;  /* 0xffffffffff467424 */ /* 0x000fe400078e00ff */
[----:B------:R-:W-:Y:S01]  /*09e0*/  IMAD.MOV.U32 R67, RZ, RZ, -0x1 ;  /* 0xffffffffff437424 */ /* 0x000fe200078e00ff */
[----:B------:R-:W-:-:S13]  /*09f0*/  ISETP.GE.U32.AND.EX P0, PT, R17, UR5, PT, P0 ;  /* 0x0000000511007c0c */ /* 0x000fda000bf06100 */
[----:B------:R-:W-:Y:S05]  /*0a00*/  @P0 BRA `(.L_x_8) ;  /* 0x0000000400280947 */ /* 0x000fea0003800000 */
[----:B------:R-:W0:Y:S01]  /*0a10*/  LDC.64 R22, c[0x0][0x628] ;  /* 0x00018a00ff167b82 */ /* 0x000e220000000a00 */
[----:B------:R-:W-:Y:S02]  /*0a20*/  IMAD.MOV.U32 R10, RZ, RZ, R16 ;  /* 0x000000ffff0a7224 */ /* 0x000fe400078e0010 */
[----:B------:R-:W-:-:S05]  /*0a30*/  IMAD.MOV.U32 R11, RZ, RZ, R17 ;  /* 0x000000ffff0b7224 */ /* 0x000fca00078e0011 */
[----:B------:R-:W1:Y:S08]  /*0a40*/  LDC R8, c[0x0][0x630] ;  /* 0x00018c00ff087b82 */ /* 0x000e700000000800 */
[----:B------:R-:W2:Y:S01]  /*0a50*/  LDC.64 R24, c[0x0][0x620] ;  /* 0x00018800ff187b82 */ /* 0x000ea20000000a00 */
[----:B0-----:R-:W-:-:S04]  /*0a60*/  ISETP.NE.U32.AND P0, PT, R22, RZ, PT ;  /* 0x000000ff1600720c */ /* 0x001fc80003f05070 */
[----:B------:R-:W-:-:S13]  /*0a70*/  ISETP.NE.AND.EX P0, PT, R23, RZ, PT, P0 ;  /* 0x000000ff1700720c */ /* 0x000fda0003f05300 */
[----:B-12---:R-:W-:Y:S05]  /*0a80*/  @!P0 BRA `(.L_x_9) ;  /* 0x0000000000288947 */ /* 0x006fea0003800000 */
[----:B------:R-:W0:Y:S02]  /*0a90*/  LDC R3, c[0x0][0x634] ;  /* 0x00018d00ff037b82 */ /* 0x000e240000000800 */
[----:B0-----:R-:W-:-:S05]  /*0aa0*/  IADD3 R3, P0, R16, R3, RZ ;  /* 0x0000000310037210 */ /* 0x001fca0007f1e0ff */
[----:B------:R-:W-:-:S04]  /*0ab0*/  IMAD.X R21, RZ, RZ, R17, P0 ;  /* 0x000000ffff157224 */ /* 0x000fc800000e0611 */
[----:B------:R-:W-:-:S04]  /*0ac0*/  IMAD.WIDE.U32 R10, R21, R22, RZ ;  /* 0x00000016150a7225 */ /* 0x000fc800078e00ff */
[----:B------:R-:W-:-:S04]  /*0ad0*/  IMAD.WIDE.U32 R12, P0, R3, R23, R10 ;  /* 0x00000017030c7225 */ /* 0x000fc8000780000a */
[----:B------:R-:W-:-:S04]  /*0ae0*/  IMAD.WIDE.U32 R10, R3, R22, RZ ;  /* 0x00000016030a7225 */ /* 0x000fc800078e00ff */
[----:B------:R-:W-:Y:S01]  /*0af0*/  IMAD.X R15, RZ, RZ, RZ, P0 ;  /* 0x000000ffff0f7224 */ /* 0x000fe200000e06ff */
[----:B------:R-:W-:Y:S01]  /*0b00*/  IADD3 RZ, P0, R11, R12, RZ ;  /* 0x0000000c0bff7210 */ /* 0x000fe20007f1e0ff */
[----:B------:R-:W-:-:S04]  /*0b10*/  IMAD.MOV.U32 R14, RZ, RZ, R13 ;  /* 0x000000ffff0e7224 */ /* 0x000fc800078e000d */
[----:B------:R-:W-:-:S08]  /*0b20*/  IMAD.WIDE.U32.X R10, R21, R23, R14, P0 ;  /* 0x00000017150a7225 */ /* 0x000fd000000e040e */
.L_x_9:
[----:B------:R-:W0:Y:S01]  /*0b30*/  LDC.64 R28, c[0x0][0x640] ;  /* 0x00019000ff1c7b82 */ /* 0x000e220000000a00 */
[-CC-:B------:R-:W-:Y:S01]  /*0b40*/  SHF.R.U64 R67, R10, R8.reuse, R11.reuse ;  /* 0x000000080a437219 */ /* 0x180fe2000000120b */
[----:B------:R-:W-:Y:S01]  /*0b50*/  IMAD.MOV.U32 R23, RZ, RZ, 0x1 ;  /* 0x00000001ff177424 */ /* 0x000fe200078e00ff */
[----:B------:R-:W-:Y:S02]  /*0b60*/  SHF.R.U32.HI R3, RZ, R8, R11 ;  /* 0x00000008ff037219 */ /* 0x000fe4000001160b */
[----:B------:R-:W-:-:S03]  /*0b70*/  IADD3 R5, P0, RZ, -R67, RZ ;  /* 0x80000043ff057210 */ /* 0x000fc60007f1e0ff */
[----:B------:R-:W1:Y:S02]  /*0b80*/  LDC R12, c[0x0][0x618] ;  /* 0x00018600ff0c7b82 */ /* 0x000e640000000800 */
[----:B------:R-:W-:Y:S02]  /*0b90*/  IMAD.X R3, RZ, RZ, ~R3, P0 ;  /* 0x000000ffff037224 */ /* 0x000fe400000e0e03 */
[----:B------:R-:W-:-:S04]  /*0ba0*/  IMAD.WIDE.U32 R10, R5, R24, R16 ;  /* 0x00000018050a7225 */ /* 0x000fc800078e0010 */
[----:B------:R-:W2:Y:S01]  /*0bb0*/  LDC R22, c[0x0][0x608] ;  /* 0x00018200ff167b82 */ /* 0x000ea20000000800 */
[----:B------:R-:W-:Y:S02]  /*0bc0*/  IMAD R8, R3, R24, RZ ;  /* 0x0000001803087224 */ /* 0x000fe400078e02ff */
[----:B------:R-:W-:Y:S02]  /*0bd0*/  IMAD.MOV.U32 R3, RZ, RZ, -0x1 ;  /* 0xffffffffff037424 */ /* 0x000fe400078e00ff */
[----:B------:R-:W-:-:S03]  /*0be0*/  IMAD R5, R5, R25, R8 ;  /* 0x0000001905057224 */ /* 0x000fc600078e0208 */
[----:B------:R-:W3:Y:S01]  /*0bf0*/  LDC R26, c[0x0][0x658] ;  /* 0x00019600ff1a7b82 */ /* 0x000ee20000000800 */
[----:B------:R-:W-:Y:S01]  /*0c00*/  IMAD.IADD R5, R11, 0x1, R5 ;  /* 0x000000010b057824 */ /* 0x000fe200078e0205 */
[----:B0-----:R-:W-:-:S04]  /*0c10*/  ISETP.NE.U32.AND P0, PT, R28, RZ, PT ;  /* 0x000000ff1c00720c */ /* 0x001fc80003f05070 */
[----:B------:R-:W-:Y:S02]  /*0c20*/  ISETP.NE.AND.EX P0, PT, R29, RZ, PT, P0 ;  /* 0x000000ff1d00720c */ /* 0x000fe40003f05300 */
[----:B------:R-:W0:Y:S01]  /*0c30*/  LDC R24, c[0x0][0x600] ;  /* 0x00018000ff187b82 */ /* 0x000e220000000800 */
[-CC-:B-1----:R-:W-:Y:S02]  /*0c40*/  SHF.R.U64 R14, R10, R12.reuse, R5.reuse ;  /* 0x0000000c0a0e7219 */ /* 0x182fe40000001205 */
[----:B------:R-:W-:-:S05]  /*0c50*/  SHF.R.U32.HI R5, RZ, R12, R5 ;  /* 0x0000000cff057219 */ /* 0x000fca0000011605 */
[----:B------:R-:W1:Y:S01]  /*0c60*/  LDC R15, c[0x0][0x648] ;  /* 0x00019200ff0f7b82 */ /* 0x000e620000000800 */
[-CC-:B--2---:R-:W-:Y:S02]  /*0c70*/  SHF.R.U64 R27, R14, R22.reuse, R5.reuse ;  /* 0x000000160e1b7219 */ /* 0x184fe40000001205 */
[----:B------:R-:W-:Y:S01]  /*0c80*/  SHF.R.U32.HI R5, RZ, R22, R5 ;  /* 0x00000016ff057219 */ /* 0x000fe20000011605 */
[----:B------:R-:W-:-:S04]  /*0c90*/  IMAD R22, R9, R20, R4 ;  /* 0x0000001409167224 */ /* 0x000fc800078e0204 */
[----:B------:R-:W2:Y:S01]  /*0ca0*/  LDC R21, c[0x0][0x638] ;  /* 0x00018e00ff157b82 */ /* 0x000ea20000000800 */
[-CC-:B---3--:R-:W-:Y:S02]  /*0cb0*/  SHF.R.U64 R20, R27, R26.reuse, R5.reuse ;  /* 0x0000001a1b147219 */ /* 0x188fe40000001205 */
[-C--:B------:R-:W-:Y:S02]  /*0cc0*/  SHF.L.U32 R3, R3, R26.reuse, RZ ;  /* 0x0000001a03037219 */ /* 0x080fe400000006ff */
[----:B------:R-:W-:Y:S01]  /*0cd0*/  SHF.R.U32.HI R5, RZ, R26, R5 ;  /* 0x0000001aff057219 */ /* 0x000fe20000011605 */
[----:B------:R-:W-:Y:S01]  /*0ce0*/  IMAD.MOV.U32 R4, RZ, RZ, R20 ;  /* 0x000000ffff047224 */ /* 0x000fe200078e0014 */
[----:B------:R-:W-:Y:S01]  /*0cf0*/  LOP3.LUT R12, RZ, R3, RZ, 0x33, !PT ;  /* 0x00000003ff0c7212 */ /* 0x000fe200078e33ff */
[----:B------:R-:W3:Y:S01]  /*0d00*/  LDC R25, c[0x0][0x610] ;  /* 0x00018400ff197b82 */ /* 0x000ee20000000800 */
[----:B------:R-:W-:Y:S05]  /*0d10*/  @!P0 BRA `(.L_x_10) ;  /* 0x0000000000288947 */ /* 0x000fea0003800000 */
[----:B------:R-:W4:Y:S02]  /*0d20*/  LDC R3, c[0x0][0x64c] ;  /* 0x00019300ff037b82 */ /* 0x000f240000000800 */
[----:B----4-:R-:W-:-:S05]  /*0d30*/  IADD3 R3, P0, R20, R3, RZ ;  /* 0x0000000314037210 */ /* 0x010fca0007f1e0ff */
        /* <DEDUP_REMOVED lines=8> */
.L_x_10:
[----:B-1----:R-:W-:Y:S01]  /*0dc0*/  SHF.R.U64 R4, R4, R15, R5 ;  /* 0x0000000f04047219 */ /* 0x002fe20000001205 */
[----:B0-----:R-:W-:Y:S01]  /*0dd0*/  VIADD R5, R24, 0xffffffff ;  /* 0xffffffff18057836 */ /* 0x001fe20000000000 */
[----:B------:R-:W-:Y:S02]  /*0de0*/  SHF.L.U32 R3, R23, R26, RZ ;  /* 0x0000001a17037219 */ /* 0x000fe400000006ff */
[----:B------:R-:W-:Y:S01]  /*0df0*/  LOP3.LUT R12, R27, R12, RZ, 0xc0, !PT ;  /* 0x0000000c1b0c7212 */ /* 0x000fe200078ec0ff */
[----:B------:R-:W-:Y:S01]  /*0e00*/  IMAD.MOV R8, RZ, RZ, -R4 ;  /* 0x000000ffff087224 */ /* 0x000fe200078e0a04 */
[----:B------:R-:W-:-:S03]  /*0e10*/  SEL R7, R7, R22, !P1 ;  /* 0x0000001607077207 */ /* 0x000fc60004800000 */
[----:B------:R-:W-:Y:S01]  /*0e20*/  IMAD R12, R3, R4, R12 ;  /* 0x00000004030c7224 */ /* 0x000fe200078e020c */
[----:B------:R-:W-:Y:S01]  /*0e30*/  LOP3.LUT R4, R14, R5, RZ, 0xc0, !PT ;  /* 0x000000050e047212 */ /* 0x000fe200078ec0ff */
[----:B--2---:R-:W-:Y:S02]  /*0e40*/  IMAD R3, R8, R21, R20 ;  /* 0x0000001508037224 */ /* 0x004fe400078e0214 */
[----:B---3--:R-:W-:Y:S02]  /*0e50*/  IMAD R7, R12, R25, R7 ;  /* 0x000000190c077224 */ /* 0x008fe400078e0207 */
[----:B------:R-:W-:Y:S02]  /*0e60*/  IMAD.MOV.U32 R5, RZ, RZ, 0x1 ;  /* 0x00000001ff057424 */ /* 0x000fe400078e00ff */
[----:B------:R-:W-:-:S03]  /*0e70*/  IMAD R4, R3, R24, R4 ;  /* 0x0000001803047224 */ /* 0x000fc600078e0204 */
[----:B------:R-:W-:Y:S02]  /*0e80*/  PRMT R3, R5, 0x7610, R3 ;  /* 0x0000761005037816 */ /* 0x000fe40000000003 */
[----:B------:R-:W-:Y:S02]  /*0e90*/  SEL R70, R4, R7, !P1 ;  /* 0x0000000704467207 */ /* 0x000fe40004800000 */
[----:B------:R-:W-:-:S07]  /*0ea0*/  SEL R71, R7, R4, !P1 ;  /* 0x0000000407477207 */ /* 0x000fce0004800000 */
.L_x_8:
[----:B------:R-:W-:-:S08]  /*0eb0*/  NOP ;  /* 0x0000000000007918 */ /* 0x000fd00000000000 */
[----:B------:R-:W0:Y:S02]  /*0ec0*/  USETMAXREG.TRY_ALLOC.CTAPOOL UP0, 0xe8 ;  /* 0x000000e8000079c8 */ /* 0x000e240008000600 */
[----:B0-----:R-:W-:-:S13]  /*0ed0*/  PLOP3.LUT P0, PT, PT, PT, UP0, 0x80, 0x0 ;  /* 0x000000000000781c */ /* 0x001fda0003f0f008 */
[----:B------:R-:W-:Y:S05]  /*0ee0*/  @!P0 BRA `(.L_x_8) ;  /* 0xfffffffc00f08947 */ /* 0x000fea000383ffff */
[----:B------:R-:W-:Y:S01]  /*0ef0*/  ULDC.64 UR4, c[0x0][0x598] ;  /* 0x0001660000047ab9 */ /* 0x000fe20000000a00 */
[----:B------:R-:W-:Y:S01]  /*0f00*/  ULDC.64 UR40, c[0x0][0x208] ;  /* 0x0000820000287ab9 */ /* 0x000fe20000000a00 */
[----:B------:R-:W-:-:S04]  /*0f10*/  ISETP.NE.U32.AND P0, PT, RZ, UR4, PT ;  /* 0x00000004ff007c0c */ /* 0x000fc8000bf05070 */
[----:B------:R-:W-:-:S13]  /*0f20*/  ISETP.NE.AND.EX P0, PT, RZ, UR5, PT, P0 ;  /* 0x00000005ff007c0c */ /* 0x000fda000bf05300 */
[----:B------:R-:W-:Y:S05]  /*0f30*/  @!P0 BRA `(.L_x_11) ;  /* 0x00000000001c8947 */ /* 0x000fea0003800000 */
[----:B------:R-:W0:Y:S02]  /*0f40*/  LDC.64 R4, c[0x0][0x598] ;  /* 0x00016600ff047b82 */ /* 0x000e240000000a00 */
[----:B0-----:R-:W2:Y:S02]  /*0f50*/  LDG.E.64 R4, desc[UR40][R4.64] ;  /* 0x0000002804047981 */ /* 0x001ea4000c1e1b00 */
[----:B--2---:R-:W-:-:S04]  /*0f60*/  ISETP.NE.U32.AND P0, PT, R4, RZ, PT ;  /* 0x000000ff0400720c */ /* 0x004fc80003f05070 */
[----:B------:R-:W-:-:S13]  /*0f70*/  ISETP.NE.AND.EX P0, PT, R5, RZ, PT, P0 ;  /* 0x000000ff0500720c */ /* 0x000fda0003f05300 */
[----:B------:R-:W-:Y:S05]  /*0f80*/  @!P0 BRA `(.L_x_11) ;  /* 0x0000000000088947 */ /* 0x000fea0003800000 */
[----:B------:R0:W5:Y:S01]  /*0f90*/  LD.E R56, desc[UR40][R4.64] ;  /* 0x0000002804387980 */ /* 0x000162000c101900 */
[----:B------:R-:W-:Y:S05]  /*0fa0*/  BRA `(.L_x_12) ;  /* 0x0000000000247947 */ /* 0x000fea0003800000 */
.L_x_11:
[----:B------:R-:W-:Y:S02]  /*0fb0*/  ULDC.64 UR4, c[0x0][0x588] ;  /* 0x0001620000047ab9 */ /* 0x000fe40000000a00 */
[----:B------:R-:W-:-:S04]  /*0fc0*/  ISETP.NE.U32.AND P0, PT, RZ, UR4, PT ;  /* 0x00000004ff007c0c */ /* 0x000fc8000bf05070 */
[----:B------:R-:W-:-:S13]  /*0fd0*/  ISETP.NE.AND.EX P0, PT, RZ, UR5, PT, P0 ;  /* 0x00000005ff007c0c */ /* 0x000fda000bf05300 */
[----:B------:R-:W-:Y:S05]  /*0fe0*/  @!P0 BRA `(.L_x_13) ;  /* 0x00000000000c8947 */ /* 0x000fea0003800000 */
[----:B------:R-:W0:Y:S02]  /*0ff0*/  LDC.64 R56, c[0x0][0x588] ;  /* 0x00016200ff387b82 */ /* 0x000e240000000a00 */
[----:B0-----:R1:W5:Y:S01]  /*1000*/  LDG.E R56, desc[UR40][R56.64] ;  /* 0x0000002838387981 */ /* 0x001362000c1e1900 */
[----:B------:R-:W-:Y:S05]  /*1010*/  BRA `(.L_x_12) ;  /* 0x0000000000087947 */ /* 0x000fea0003800000 */
.L_x_13:
[----:B------:R-:W-:Y:S02]  /*1020*/  ULDC UR4, c[0x0][0x580] ;  /* 0x0001600000047ab9 */ /* 0x000fe40000000800 */
[----:B------:R-:W-:-:S07]  /*1030*/  IMAD.U32 R56, RZ, RZ, UR4 ;  /* 0x00000004ff387e24 */ /* 0x000fce000f8e00ff */
.L_x_12:
[----:B------:R-:W-:Y:S02]  /*1040*/  ULDC.64 UR4, c[0x0][0x5a0] ;  /* 0x0001680000047ab9 */ /* 0x000fe40000000a00 */
[----:B------:R-:W-:-:S04]  /*1050*/  ISETP.NE.U32.AND P0, PT, RZ, UR4, PT ;  /* 0x00000004ff007c0c */ /* 0x000fc8000bf05070 */
[----:B------:R-:W-:-:S13]  /*1060*/  ISETP.NE.AND.EX P0, PT, RZ, UR5, PT, P0 ;  /* 0x00000005ff007c0c */ /* 0x000fda000bf05300 */
[----:B------:R-:W-:Y:S05]  /*1070*/  @!P0 BRA `(.L_x_14) ;  /* 0x00000000001c8947 */ /* 0x000fea0003800000 */
[----:B0-----:R-:W0:Y:S02]  /*1080*/  LDC.64 R4, c[0x0][0x5a0] ;  /* 0x00016800ff047b82 */ /* 0x001e240000000a00 */
[----:B0-----:R-:W2:Y:S02]  /*1090*/  LDG.E.64 R4, desc[UR40][R4.64] ;  /* 0x0000002804047981 */ /* 0x001ea4000c1e1b00 */
[----:B--2---:R-:W-:-:S04]  /*10a0*/  ISETP.NE.U32.AND P0, PT, R4, RZ, PT ;  /* 0x000000ff0400720c */ /* 0x004fc80003f05070 */
[----:B------:R-:W-:-:S13]  /*10b0*/  ISETP.NE.AND.EX P0, PT, R5, RZ, PT, P0 ;  /* 0x000000ff0500720c */ /* 0x000fda0003f05300 */
[----:B------:R-:W-:Y:S05]  /*10c0*/  @!P0 BRA `(.L_x_14) ;  /* 0x0000000000088947 */ /* 0x000fea0003800000 */
[----:B-1----:R0:W5:Y:S01]  /*10d0*/  LD.E R57, desc[UR40][R4.64] ;  /* 0x0000002804397980 */ /* 0x002162000c101900 */
[----:B------:R-:W-:Y:S05]  /*10e0*/  BRA `(.L_x_15) ;  /* 0x0000000000247947 */ /* 0x000fea0003800000 */
.L_x_14:
[----:B------:R-:W-:Y:S02]  /*10f0*/  ULDC.64 UR4, c[0x0][0x590] ;  /* 0x0001640000047ab9 */ /* 0x000fe40000000a00 */
[----:B------:R-:W-:-:S04]  /*1100*/  ISETP.NE.U32.AND P0, PT, RZ, UR4, PT ;  /* 0x00000004ff007c0c */ /* 0x000fc8000bf05070 */
[----:B------:R-:W-:-:S13]  /*1110*/  ISETP.NE.AND.EX P0, PT, RZ, UR5, PT, P0 ;  /* 0x00000005ff007c0c */ /* 0x000fda000bf05300 */
[----:B------:R-:W-:Y:S05]  /*1120*/  @!P0 BRA `(.L_x_16) ;  /* 0x00000000000c8947 */ /* 0x000fea0003800000 */
[----:B0-----:R-:W1:Y:S02]  /*1130*/  LDC.64 R4, c[0x0][0x590] ;  /* 0x00016400ff047b82 */ /* 0x001e640000000a00 */
[----:B-1----:R1:W5:Y:S01]  /*1140*/  LDG.E R57, desc[UR40][R4.64] ;  /* 0x0000002804397981 */ /* 0x002362000c1e1900 */
[----:B------:R-:W-:Y:S05]  /*1150*/  BRA `(.L_x_15) ;  /* 0x0000000000087947 */ /* 0x000fea0003800000 */
.L_x_16:
[----:B------:R-:W-:Y:S02]  /*1160*/  ULDC UR4, c[0x0][0x584] ;  /* 0x0001610000047ab9 */ /* 0x000fe40000000800 */
[----:B-1----:R-:W-:-:S07]  /*1170*/  IMAD.U32 R57, RZ, RZ, UR4 ;  /* 0x00000004ff397e24 */ /* 0x002fce000f8e00ff */
.L_x_15:
[----:B------:R-:W-:-:S13]  /*1180*/  LOP3.LUT P0, RZ, R3, 0xff, RZ, 0xc0, !PT ;  /* 0x000000ff03ff7812 */ /* 0x000fda000780c0ff */
[----:B------:R-:W-:Y:S05]  /*1190*/  @!P0 EXIT ;  /* 0x000000000000894d */ /* 0x000fea0003800000 */
[----:B------:R-:W2:Y:S01]  /*11a0*/  LDC R60, c[0x0][0x658] ;  /* 0x00019600ff3c7b82 */ /* 0x000ea20000000800 */
[----:B------:R-:W-:Y:S01]  /*11b0*/  ULDC.64 UR6, c[0x0][0x288] ;  /* 0x0000a20000067ab9 */ /* 0x000fe20000000a00 */
[----:B------:R-:W-:Y:S01]  /*11c0*/  LOP3.LUT R6, R6, 0x1, RZ, 0xc0, !PT ;  /* 0x0000000106067812 */ /* 0x000fe200078ec0ff */
[----:B------:R-:W-:Y:S01]  /*11d0*/  UIADD3 UR4, UR7, 0x7f, URZ ;  /* 0x0000007f07047890 */ /* 0x000fe2000fffe03f */
[----:B------:R-:W-:Y:S01]  /*11e0*/  SHF.R.U32.HI R3, RZ, 0x2, R62 ;  /* 0x00000002ff037819 */ /* 0x000fe2000001163e */
[----:B01----:R-:W-:Y:S01]  /*11f0*/  IMAD.MOV.U32 R5, RZ, RZ, -0x1 ;  /* 0xffffffffff057424 */ /* 0x003fe200078e00ff */
[----:B------:R-:W-:Y:S01]  /*1200*/  SHF.R.U32.HI R0, RZ, 0x1, R0 ;  /* 0x00000001ff007819 */ /* 0x000fe20000011600 */
[----:B------:R-:W-:Y:S01]  /*1210*/  USHF.R.S32.HI UR5, URZ, 0x1f, UR4 ;  /* 0x0000001f3f057899 */ /* 0x000fe20008011404 */
[----:B------:R-:W0:Y:S01]  /*1220*/  LDC.64 R58, c[0x0][0x5c8] ;  /* 0x00017200ff3a7b82 */ /* 0x000e220000000a00 */
[----:B------:R-:W-:Y:S01]  /*1230*/  IMAD.SHL.U32 R22, R6, 0x40, RZ ;  /* 0x0000004006167824 */ /* 0x000fe200078e00ff */
[----:B------:R-:W-:Y:S01]  /*1240*/  LOP3.LUT R3, R3, 0x7, RZ, 0xc0, !PT ;  /* 0x0000000703037812 */ /* 0x000fe200078ec0ff */
[----:B------:R-:W-:Y:S01]  /*1250*/  ULEA.HI UR5, UR5, UR4, URZ, 0x7 ;  /* 0x0000000405057291 */ /* 0x000fe2000f8f383f */
[----:B------:R-:W-:Y:S01]  /*1260*/  LOP3.LUT R0, R0, 0x30, RZ, 0xc0, !PT ;  /* 0x0000003000007812 */ /* 0x000fe200078ec0ff */
[----:B------:R-:W-:Y:S01]  /*1270*/  IMAD.MOV.U32 R7, RZ, RZ, 0x1 ;  /* 0x00000001ff077424 */ /* 0x000fe200078e00ff */
[--C-:B------:R-:W-:Y:S01]  /*1280*/  LOP3.LUT R22, R22, 0x40, R3.reuse, 0xe2, !PT ;  /* 0x0000004016167812 */ /* 0x100fe200078ee203 */
[----:B------:R-:W-:Y:S01]  /*1290*/  USHF.R.S32.HI UR43, URZ, 0x7, UR5 ;  /* 0x000000073f2b7899 */ /* 0x000fe20008011405 */
[----:B------:R-:W1:Y:S01]  /*12a0*/  LDC R64, c[0x0][0x600] ;  /* 0x00018000ff407b82 */ /* 0x000e620000000800 */
[----:B------:R-:W-:Y:S01]  /*12b0*/  IADD3 R3, RZ, -R0, -R3 ;  /* 0x80000000ff037210 */ /* 0x000fe20007ffe803 */
[----:B------:R-:W-:Y:S01]  /*12c0*/  IMAD.U32 R4, RZ, RZ, UR6 ;  /* 0x00000006ff047e24 */ /* 0x000fe2000f8e00ff */
[C---:B------:R-:W-:Y:S01]  /*12d0*/  LOP3.LUT R61, R62.reuse, 0x3, RZ, 0xc0, !PT ;  /* 0x000000033e3d7812 */ /* 0x040fe200078ec0ff */
[----:B------:R-:W-:Y:S01]  /*12e0*/  UISETP.LT.AND UP0, UPT, UR43, 0x1, UPT ;  /* 0x000000012b00788c */ /* 0x000fe2000bf01270 */
[----:B------:R-:W-:Y:S01]  /*12f0*/  LOP3.LUT R63, R62, 0x80, RZ, 0xc0, !PT ;  /* 0x000000803e3f7812 */ /* 0x000fe200078ec0ff */
[----:B------:R-:W-:Y:S01]  /*1300*/  IMAD R3, R6, -0x40, R3 ;  /* 0xffffffc006037824 */ /* 0x000fe200078e0203 */
[----:B------:R-:W-:Y:S01]  /*1310*/  ULDC UR4, c[0x0][0x284] ;  /* 0x0000a10000047ab9 */ /* 0x000fe20000000800 */
[----:B--2---:R-:W-:Y:S01]  /*1320*/  SHF.L.U32 R5, R5, R60, RZ ;  /* 0x0000003c05057219 */ /* 0x004fe200000006ff */
[----:B------:R-:W-:Y:S01]  /*1330*/  USEL UR44, UR43, 0x1, UP0 ;  /* 0x000000012b2c7887 */ /* 0x000fe20008000000 */
[----:B------:R-:W-:Y:S01]  /*1340*/  IMAD R61, R61, -0x2, R4 ;  /* 0xfffffffe3d3d7824 */ /* 0x000fe200078e0204 */
[----:B------:R-:W-:Y:S01]  /*1350*/  LOP3.LUT R22, R22, R0, RZ, 0xfc, !PT ;  /* 0x0000000016167212 */ /* 0x000fe200078efcff */
[----:B------:R-:W-:Y:S01]  /*1360*/  IMAD.SHL.U32 R62, R62, 0x2, RZ ;  /* 0x000000023e3e7824 */ /* 0x000fe200078e00ff */
[----:B------:R-:W-:Y:S01]  /*1370*/  SHF.L.U32 R60, R7, R60, RZ ;  /* 0x0000003c073c7219 */ /* 0x000fe200000006ff */
[----:B------:R-:W-:Y:S01]  /*1380*/  VIADD R66, R3, UR4 ;  /* 0x0000000403427c36 */ /* 0x000fe20008000000 */
[----:B------:R-:W-:Y:S01]  /*1390*/  LOP3.LUT R69, R18, 0x1, RZ, 0xfc, !PT ;  /* 0x0000000112457812 */ /* 0x000fe200078efcff */
[----:B------:R-:W-:Y:S01]  /*13a0*/  IMAD.MOV.U32 R23, RZ, RZ, RZ ;  /* 0x000000ffff177224 */ /* 0x000fe200078e00ff */
[C---:B0-----:R-:W-:Y:S01]  /*13b0*/  SHF.L.U64.HI R59, R58.reuse, 0x3, R59 ;  /* 0x000000033a3b7819 */ /* 0x041fe2000001023b */
[----:B------:R-:W-:Y:S01]  /*13c0*/  IMAD.SHL.U32 R58, R58, 0x8, RZ ;  /* 0x000000083a3a7824 */ /* 0x000fe200078e00ff */
[----:B------:R-:W-:Y:S01]  /*13d0*/  SHF.R.U32.HI R63, RZ, 0x7, R63 ;  /* 0x00000007ff3f7819 */ /* 0x000fe2000001163f */
[----:B------:R-:W-:Y:S01]  /*13e0*/  UIADD3 UR44, UR43, -UR44, URZ ;  /* 0x8000002c2b2c7290 */ /* 0x000fe2000fffe03f */
[----:B------:R-:W-:Y:S01]  /*13f0*/  LOP3.LUT R65, RZ, R5, RZ, 0x33, !PT ;  /* 0x00000005ff417212 */ /* 0x000fe200078e33ff */
[----:B------:R-:W-:Y:S01]  /*1400*/  UMOV UR36, URZ ;  /* 0x0000003f00247c82 */ /* 0x000fe20008000000 */
[----:B------:R-:W-:Y:S01]  /*1410*/  UMOV UR42, URZ ;  /* 0x0000003f002a7c82 */ /* 0x000fe20008000000 */
[----:B-1----:R-:W-:-:S08]  /*1420*/  VIADD R64, R64, 0xffffffff ;  /* 0xffffffff40407836 */ /* 0x002fd00000000000 */
.L_x_98:
[----:B0-----:R-:W0:Y:S01]  /*1430*/  SHFL.IDX PT, R0, R63, RZ, 0x1f ;  /* 0x00001fff3f007589 */ /* 0x001e2200000e0000 */
[----:B-1----:R-:W1:Y:S01]  /*1440*/  S2UR UR7, SR_CgaCtaId ;  /* 0x00000000000779c3 */ /* 0x002e620000008800 */
[----:B------:R-:W-:Y:S01]  /*1450*/  UMOV UR6, 0x400 ;  /* 0x0000040000067882 */ /* 0x000fe20000000000 */
[----:B0-----:R-:W-:Y:S01]  /*1460*/  R2UR UR4, R0 ;  /* 0x00000000000472ca */ /* 0x001fe200000e0000 */
[----:B-1----:R-:W-:-:S12]  /*1470*/  ULEA UR6, UR7, UR6, 0x18 ;  /* 0x0000000607067291 */ /* 0x002fd8000f8ec03f */
[----:B------:R-:W-:-:S04]  /*1480*/  ULEA.HI UR5, UR4, UR4, URZ, 0x1 ;  /* 0x0000000404057291 */ /* 0x000fc8000f8f083f */
[----:B------:R-:W-:-:S04]  /*1490*/  ULOP3.LUT UR5, UR5, 0x7fffe, URZ, 0xc0, !UPT ;  /* 0x0007fffe05057892 */ /* 0x000fc8000f8ec03f */
[----:B------:R-:W-:-:S03]  /*14a0*/  UIADD3 UR5, UR4, -UR5, URZ ;  /* 0x8000000504057290 */ /* 0x000fc6000fffe03f */
[----:B------:R-:W-:Y:S01]  /*14b0*/  ULDC UR4, c[0x0][0x28c] ;  /* 0x0000a30000047ab9 */ /* 0x000fe20000000800 */
[----:B------:R-:W-:Y:S01]  /*14c0*/  ULEA UR5, UR5, UR6, 0xd ;  /* 0x0000000605057291 */ /* 0x000fe2000f8e683f */
[----:B------:R-:W-:-:S03]  /*14d0*/  ISETP.LT.AND P0, PT, RZ, UR4, PT ;  /* 0x00000004ff007c0c */ /* 0x000fc6000bf01270 */
[----:B------:R-:W-:-:S04]  /*14e0*/  UIADD3 UR5, UR5, 0x100, URZ ;  /* 0x0000010005057890 */ /* 0x000fc8000fffe03f */
[----:B------:R-:W-:-:S04]  /*14f0*/  USHF.R.U32.HI UR5, URZ, 0x4, UR5 ;  /* 0x000000043f057899 */ /* 0x000fc80008011605 */
[----:B------:R-:W-:-:S04]  /*1500*/  ULOP3.LUT UR5, UR5, 0x3fff, URZ, 0xc0, !UPT ;  /* 0x00003fff05057892 */ /* 0x000fc8000f8ec03f */
[----:B------:R-:W-:Y:S01]  /*1510*/  ULOP3.LUT UR45, UR5, 0x10000, URZ, 0xfc, !UPT ;  /* 0x00010000052d7892 */ /* 0x000fe2000f8efc3f */
[----:B---345:R-:W-:Y:S11]  /*1520*/  @P0 BRA `(.L_x_17) ;  /* 0x0000000000400947 */ /* 0x038ff60003800000 */
[----:B------:R-:W-:Y:S01]  /*1530*/  MOV R0, 0x0 ;  /* 0x0000000000007802 */ /* 0x000fe20000000f00 */
[----:B------:R-:W-:Y:S01]  /*1540*/  ULDC.64 UR4, c[0x4][0x68] ;  /* 0x01001a0000047ab9 */ /* 0x000fe20000000a00 */
[----:B------:R-:W-:Y:S01]  /*1550*/  ULDC.64 UR6, c[0x4][0x8] ;  /* 0x0100020000067ab9 */ /* 0x000fe20000000a00 */
[----:B------:R-:W-:Y:S01]  /*1560*/  IMAD.U32 R4, RZ, RZ, UR4 ;  /* 0x00000004ff047e24 */ /* 0x000fe2000f8e00ff */
[----:B------:R0:W1:Y:S01]  /*1570*/  LDC.64 R14, c[0x4][R0] ;  /* 0x01000000000e7b82 */ /* 0x0000620000000a00 */
[----:B------:R-:W-:Y:S01]  /*1580*/  IMAD.U32 R5, RZ, RZ, UR5 ;  /* 0x00000005ff057e24 */ /* 0x000fe2000f8e00ff */
[----:B------:R-:W-:Y:S01]  /*1590*/  ULDC.64 UR4, c[0x4][0x70] ;  /* 0x01001c0000047ab9 */ /* 0x000fe20000000a00 */
[----:B------:R-:W-:Y:S02]  /*15a0*/  IMAD.U32 R10, RZ, RZ, UR6 ;  /* 0x00000006ff0a7e24 */ /* 0x000fe4000f8e00ff */
[----:B------:R-:W-:Y:S02]  /*15b0*/  IMAD.U32 R6, RZ, RZ, UR4 ;  /* 0x00000004ff067e24 */ /* 0x000fe4000f8e00ff */
[----:B------:R-:W-:-:S02]  /*15c0*/  IMAD.U32 R7, RZ, RZ, UR5 ;  /* 0x00000005ff077e24 */ /* 0x000fc4000f8e00ff */
[----:B------:R-:W-:Y:S02]  /*15d0*/  IMAD.U32 R11, RZ, RZ, UR7 ;  /* 0x00000007ff0b7e24 */ /* 0x000fe4000f8e00ff */
[----:B------:R-:W-:Y:S02]  /*15e0*/  IMAD.MOV.U32 R8, RZ, RZ, 0x1e1 ;  /* 0x000001e1ff087424 */ /* 0x000fe400078e00ff */
[----:B------:R-:W-:Y:S02]  /*15f0*/  IMAD.MOV.U32 R12, RZ, RZ, 0x1 ;  /* 0x00000001ff0c7424 */ /* 0x000fe400078e00ff */
[----:B0-----:R-:W-:-:S07]  /*1600*/  IMAD.MOV.U32 R13, RZ, RZ, RZ ;  /* 0x000000ffff0d7224 */ /* 0x001fce00078e00ff */
[----:B------:R-:W-:-:S07]  /*1610*/  LEPC R20, `(.L_x_17) ;  /* 0x000000001014794e */ /* 0x000fce0000000000 */
[----:B-1---5:R-:W-:Y:S05]  /*1620*/  CALL.ABS.NOINC R14 ;  /* 0x000000000e007343 */ /* 0x022fea0003c00000 */
.L_x_17:
[----:B------:R-:W-:-:S13]  /*1630*/  ISETP.NE.AND P0, PT, R69, 0x3, PT ;  /* 0x000000034500780c */ /* 0x000fda0003f05270 */
[----:B------:R-:W-:Y:S05]  /*1640*/  @!P0 BRA `(.L_x_18) ;  /* 0x0000000000048947 */ /* 0x000fea0003800000 */
[----:B------:R-:W-:Y:S01]  /*1650*/  BPT.TRAP 0x1 ;  /* 0x000000040000795c */ /* 0x000fe20000300000 */
.L_x_18:
[----:B------:R-:W0:Y:S01]  /*1660*/  S2UR UR5, SR_CgaCtaId ;  /* 0x00000000000579c3 */ /* 0x000e220000008800 */
[----:B------:R-:W-:Y:S01]  /*1670*/  UMOV UR4, 0x400 ;  /* 0x0000040000047882 */ /* 0x000fe20000000000 */
[----:B------:R-:W-:Y:S02]  /*1680*/  IMAD.U32 R0, RZ, RZ, UR36 ;  /* 0x00000024ff007e24 */ /* 0x000fe4000f8e00ff */
[----:B------:R-:W-:-:S03]  /*1690*/  IMAD.U32 R3, RZ, RZ, UR42 ;  /* 0x0000002aff037e24 */ /* 0x000fc6000f8e00ff */
[----:B------:R-:W-:Y:S01]  /*16a0*/  SHF.L.U32 R0, R0, 0x1f, RZ ;  /* 0x0000001f00007819 */ /* 0x000fe200000006ff */
[----:B0-----:R-:W-:-:S06]  /*16b0*/  ULEA UR4, UR5, UR4, 0x18 ;  /* 0x0000000405047291 */ /* 0x001fcc000f8ec03f */
[----:B------:R-:W-:-:S04]  /*16c0*/  IMAD.U32 R6, RZ, RZ, UR4 ;  /* 0x00000004ff067e24 */ /* 0x000fc8000f8e00ff */
[----:B------:R-:W-:-:S04]  /*16d0*/  IMAD R3, R3, 0x8, R6 ;  /* 0x0000000803037824 */ /* 0x000fc800078e0206 */
[----:B------:R0:W1:Y:S01]  /*16e0*/  SYNCS.PHASECHK.TRANS64.TRYWAIT P1, [R3+URZ], R0 ;  /* 0x00000000030075a7 */ /* 0x000062000802017f */
[----:B------:R-:W-:Y:S05]  /*16f0*/  @!P0 BRA `(.L_x_19) ;  /* 0x0000000000048947 */ /* 0x000fea0003800000 */
[----:B------:R-:W-:Y:S01]  /*1700*/  BPT.TRAP 0x1 ;  /* 0x000000040000795c */ /* 0x000fe20000300000 */
.L_x_19:
[----:B------:R-:W-:-:S05]  /*1710*/  IMAD.U32 R4, RZ, RZ, UR44 ;  /* 0x0000002cff047e24 */ /* 0x000fca000f8e00ff */
[----:B------:R-:W-:Y:S01]  /*1720*/  ISETP.GE.AND P2, PT, R4, 0x1, PT ;  /* 0x000000010400780c */ /* 0x000fe20003f46270 */
[----:B-1----:R-:W-:-:S12]  /*1730*/  @P1 BRA `(.L_x_20) ;  /* 0x0000000000081947 */ /* 0x002fd80003800000 */
[----:B------:R-:W1:Y:S02]  /*1740*/  SYNCS.PHASECHK.TRANS64.TRYWAIT P1, [R3+URZ], R0 ;  /* 0x00000000030075a7 */ /* 0x000e64000802017f */
[----:B-1----:R-:W-:Y:S05]  /*1750*/  @!P1 BRA `(.L_x_21) ;  /* 0x00000054001c9947 */ /* 0x002fea0003800000 */
.L_x_20:
[----:B------:R-:W-:Y:S05]  /*1760*/  WARPSYNC.ALL ;  /* 0x0000000000007948 */ /* 0x000fea0003800000 */
[----:B------:R-:W-:Y:S01]  /*1770*/  R2UR UR4, R6 ;  /* 0x00000000060472ca */ /* 0x000fe200000e0000 */
[----:B------:R-:W-:Y:S01]  /*1780*/  ULEA UR8, UR42, UR45, 0xc ;  /* 0x0000002d2a087291 */ /* 0x000fe2000f8e603f */
[----:B------:R-:W-:Y:S01]  /*1790*/  WARPGROUP.ARRIVE ;  /* 0x00000000000079c5 */ /* 0x000fe20000000000 */
[----:B------:R-:W-:Y:S01]  /*17a0*/  UMOV UR9, 0x40000040 ;  /* 0x4000004000097882 */ /* 0x000fe20000000000 */
[----:B------:R-:W-:Y:S01]  /*17b0*/  UMOV UR11, 0x40000040 ;  /* 0x40000040000b7882 */ /* 0x000fe20000000000 */
[----:B------:R-:W-:Y:S01]  /*17c0*/  UIADD3 UR12, UR8, 0x2, URZ ;  /* 0x00000002080c7890 */ /* 0x000fe2000fffe03f */
[----:B------:R-:W-:Y:S01]  /*17d0*/  UMOV UR13, 0x40000040 ;  /* 0x40000040000d7882 */ /* 0x000fe20000000000 */
[----:B------:R-:W-:-:S06]  /*17e0*/  UMOV UR15, 0x40000040 ;  /* 0x40000040000f7882 */ /* 0x000fcc0000000000 */
[----:B------:R-:W-:-:S04]  /*17f0*/  UIADD3 UR4, UR4, 0x50100, URZ ;  /* 0x0005010004047890 */ /* 0x000fc8000fffe03f */
[----:B------:R-:W-:-:S04]  /*1800*/  USHF.R.U32.HI UR4, URZ, 0x4, UR4 ;  /* 0x000000043f047899 */ /* 0x000fc80008011604 */
[----:B------:R-:W-:-:S04]  /*1810*/  ULOP3.LUT UR4, UR4, 0x3fff, URZ, 0xc0, !UPT ;  /* 0x00003fff04047892 */ /* 0x000fc8000f8ec03f */
[----:B------:R-:W-:-:S04]  /*1820*/  ULOP3.LUT UR4, UR4, 0x10000, URZ, 0xfc, !UPT ;  /* 0x0001000004047892 */ /* 0x000fc8000f8efc3f */
[----:B------:R-:W-:-:S04]  /*1830*/  ULEA UR6, UR42, UR4, 0xb ;  /* 0x000000042a067291 */ /* 0x000fc8000f8e583f */
[----:B------:R-:W-:-:S03]  /*1840*/  UIADD3 UR14, UR6, 0x2, URZ ;  /* 0x00000002060e7890 */ /* 0x000fc6000fffe03f */
[----:B------:R-:W-:Y:S02]  /*1850*/  UMOV UR10, UR6 ;  /* 0x00000006000a7c82 */ /* 0x000fe40008000000 */
[----:B------:R-:W-:Y:S01]  /*1860*/  HGMMA.64x64x8.F32.TF32 R24, gdesc[UR8], RZ, !UPT, gsb0 ;  /* 0x04e00000081879f0 */ /* 0x000fe2000c0028ff */
[----:B------:R-:W-:Y:S01]  /*1870*/  UIADD3 UR10, UR6, 0x606, URZ ;  /* 0x00000606060a7890 */ /* 0x000fe2000fffe03f */
[----:B------:R-:W-:Y:S01]  /*1880*/  UMOV UR9, 0x40000040 ;  /* 0x4000004000097882 */ /* 0x000fe20000000000 */
[----:B------:R-:W-:Y:S01]  /*1890*/  UMOV UR11, 0x40000040 ;  /* 0x40000040000b7882 */ /* 0x000fe20000000000 */
[----:B------:R-:W-:Y:S02]  /*18a0*/  WARPGROUP.DEPBAR.LE gsb0, 0x0 ;  /* 0x00008000000079c5 */ /* 0x000fe40000010000 */
[----:B------:R-:W-:-:S06]  /*18b0*/  WARPGROUP.ARRIVE ;  /* 0x00000000000079c5 */ /* 0x000fcc0000000000 */
[----:B------:R-:W-:Y:S01]  /*18c0*/  HGMMA.64x64x8.F32.TF32 R24, gdesc[UR12], R24, gsb0 ;  /* 0x04e000000c1879f0 */ /* 0x000fe20008002818 */
[----:B------:R-:W-:Y:S02]  /*18d0*/  UIADD3 UR12, UR8, 0x4, URZ ;  /* 0x00000004080c7890 */ /* 0x000fe4000fffe03f */
        /* <DEDUP_REMOVED lines=87> */
[----:B------:R-:W-:Y:S01]  /*1e50*/  UIADD3 UR8, UR8, 0xc06, URZ ;  /* 0x00000c0608087890 */ /* 0x000fe2000fffe03f */
[----:B------:R-:W-:Y:S02]  /*1e60*/  WARPGROUP.DEPBAR.LE gsb0, 0x0 ;  /* 0x00008000000079c5 */ /* 0x000fe40000010000 */
[----:B------:R-:W-:-:S06]  /*1e70*/  WARPGROUP.ARRIVE ;  /* 0x00000000000079c5 */ /* 0x000fcc0000000000 */
[----:B------:R-:W-:Y:S03]  /*1e80*/  HGMMA.64x64x8.F32.TF32 R24, gdesc[UR12], R24, gsb0 ;  /* 0x04e000000c1879f0 */ /* 0x000fe60008002818 */
[----:B------:R-:W-:Y:S02]  /*1e90*/  WARPGROUP.DEPBAR.LE gsb0, 0x0 ;  /* 0x00008000000079c5 */ /* 0x000fe40000010000 */
[----:B------:R-:W-:-:S06]  /*1ea0*/  WARPGROUP.ARRIVE ;  /* 0x00000000000079c5 */ /* 0x000fcc0000000000 */
[----:B------:R-:W-:Y:S03]  /*1eb0*/  HGMMA.64x64x8.F32.TF32 R24, gdesc[UR8], R24, gsb0 ;  /* 0x04e00000081879f0 */ /* 0x000fe60008002818 */
[----:B------:R-:W-:Y:S02]  /*1ec0*/  WARPGROUP.DEPBAR.LE gsb0, 0x0 ;  /* 0x00008000000079c5 */ /* 0x000fe40000010000 */
[----:B------:R-:W-:Y:S05]  /*1ed0*/  @!P2 BRA `(.L_x_22) ;  /* 0x000000080078a947 */ /* 0x000fea0003800000 */
[----:B------:R-:W-:Y:S01]  /*1ee0*/  UIADD3 UR5, UR42, 0x1, URZ ;  /* 0x000000012a057890 */ /* 0x000fe2000fffe03f */
[----:B01----:R-:W-:Y:S02]  /*1ef0*/  IMAD.U32 R0, RZ, RZ, UR44 ;  /* 0x0000002cff007e24 */ /* 0x003fe4000f8e00ff */
[----:B------:R-:W-:Y:S01]  /*1f00*/  IMAD.U32 R3, RZ, RZ, UR42 ;  /* 0x0000002aff037e24 */ /* 0x000fe2000f8e00ff */
[----:B------:R-:W-:-:S04]  /*1f10*/  UISETP.NE.AND UP0, UPT, UR5, 0x5, UPT ;  /* 0x000000050500788c */ /* 0x000fc8000bf05270 */
[----:B------:R-:W-:Y:S02]  /*1f20*/  USEL UR6, URZ, 0x1, UP0 ;  /* 0x000000013f067887 */ /* 0x000fe40008000000 */
[----:B------:R-:W-:Y:S02]  /*1f30*/  USEL UR5, UR5, URZ, UP0 ;  /* 0x0000003f05057287 */ /* 0x000fe40008000000 */
[----:B------:R-:W-:-:S06]  /*1f40*/  ULOP3.LUT UR6, UR36, UR6, URZ, 0x3c, !UPT ;  /* 0x0000000624067292 */ /* 0x000fcc000f8e3c3f */
[----:B------:R-:W-:-:S07]  /*1f50*/  IMAD.U32 R7, RZ, RZ, UR6 ;  /* 0x00000006ff077e24 */ /* 0x000fce000f8e00ff */
.L_x_29:
[----:B------:R-:W-:Y:S05]  /*1f60*/  @!P0 BRA `(.L_x_23) ;  /* 0x0000000000048947 */ /* 0x000fea0003800000 */
[----:B------:R-:W-:Y:S01]  /*1f70*/  BPT.TRAP 0x1 ;  /* 0x000000040000795c */ /* 0x000fe20000300000 */
.L_x_23:
[----:B------:R-:W0:Y:S01]  /*1f80*/  S2UR UR7, SR_CgaCtaId ;  /* 0x00000000000779c3 */ /* 0x000e220000008800 */
[----:B------:R-:W-:Y:S01]  /*1f90*/  UMOV UR6, 0x400 ;  /* 0x0000040000067882 */ /* 0x000fe20000000000 */
[----:B------:R-:W-:Y:S01]  /*1fa0*/  IMAD.U32 R5, RZ, RZ, UR5 ;  /* 0x00000005ff057e24 */ /* 0x000fe2000f8e00ff */
[----:B------:R-:W-:Y:S01]  /*1fb0*/  SHF.L.U32 R4, R7, 0x1f, RZ ;  /* 0x0000001f07047819 */ /* 0x000fe200000006ff */
[----:B0-----:R-:W-:-:S06]  /*1fc0*/  ULEA UR6, UR7, UR6, 0x18 ;  /* 0x0000000607067291 */ /* 0x001fcc000f8ec03f */
[----:B------:R-:W-:-:S04]  /*1fd0*/  IMAD.U32 R6, RZ, RZ, UR6 ;  /* 0x00000006ff067e24 */ /* 0x000fc8000f8e00ff */
[----:B------:R-:W-:-:S04]  /*1fe0*/  IMAD R5, R5, 0x8, R6 ;  /* 0x0000000805057824 */ /* 0x000fc800078e0206 */
[----:B------:R0:W1:Y:S01]  /*1ff0*/  SYNCS.PHASECHK.TRANS64.TRYWAIT P1, [R5+URZ], R4 ;  /* 0x00000004050075a7 */ /* 0x000062000802017f */
[----:B------:R-:W-:Y:S05]  /*2000*/  @!P0 BRA `(.L_x_24) ;  /* 0x0000000000048947 */ /* 0x000fea0003800000 */
[----:B------:R-:W-:Y:S01]  /*2010*/  BPT.TRAP 0x1 ;  /* 0x000000040000795c */ /* 0x000fe20000300000 */
.L_x_24:
[----:B-1----:R-:W-:Y:S05]  /*2020*/  @P1 BRA `(.L_x_25) ;  /* 0x0000000000081947 */ /* 0x002fea0003800000 */
[----:B------:R-:W1:Y:S02]  /*2030*/  SYNCS.PHASECHK.TRANS64.TRYWAIT P1, [R5+URZ], R4 ;  /* 0x00000004050075a7 */ /* 0x000e64000802017f */
[----:B-1----:R-:W-:Y:S05]  /*2040*/  @!P1 BRA `(.L_x_26) ;  /* 0x0000004800f49947 */ /* 0x002fea0003800000 */
.L_x_25:
[----:B------:R-:W-:Y:S01]  /*2050*/  ULEA UR8, UR5, UR4, 0xb ;  /* 0x0000000405087291 */ /* 0x000fe2000f8e583f */
[----:B------:R-:W-:Y:S01]  /*2060*/  WARPGROUP.ARRIVE ;  /* 0x00000000000079c5 */ /* 0x000fe20000000000 */
[----:B------:R-:W-:Y:S01]  /*2070*/  ULEA UR6, UR5, UR45, 0xc ;  /* 0x0000002d05067291 */ /* 0x000fe2000f8e603f */
[----:B------:R-:W-:Y:S01]  /*2080*/  UMOV UR15, 0x40000040 ;  /* 0x40000040000f7882 */ /* 0x000fe20000000000 */
[----:B------:R-:W-:Y:S01]  /*2090*/  UMOV UR13, 0x40000040 ;  /* 0x40000040000d7882 */ /* 0x000fe20000000000 */
[----:B------:R-:W-:Y:S02]  /*20a0*/  UIADD3 UR10, UR8, 0x606, URZ ;  /* 0x00000606080a7890 */ /* 0x000fe4000fffe03f */
[----:B------:R-:W-:Y:S02]  /*20b0*/  UMOV UR14, UR8 ;  /* 0x00000008000e7c82 */ /* 0x000fe40008000000 */
[----:B------:R-:W-:Y:S01]  /*20c0*/  UMOV UR12, UR6 ;  /* 0x00000006000c7c82 */ /* 0x000fe20008000000 */
[----:B------:R-:W-:Y:S01]  /*20d0*/  UMOV UR11, 0x40000040 ;  /* 0x40000040000b7882 */ /* 0x000fe20000000000 */
[----:B------:R-:W-:Y:S01]  /*20e0*/  HGMMA.64x64x8.F32.TF32 R24, gdesc[UR12], R24, gsb0 ;  /* 0x04e000000c1879f0 */ /* 0x000fe20008002818 */
[----:B------:R-:W-:-:S02]  /*20f0*/  UIADD3 UR14, UR8, 0x2, URZ ;  /* 0x00000002080e7890 */ /* 0x000fc4000fffe03f */
[----:B------:R-:W-:Y:S01]  /*2100*/  UIADD3 UR12, UR6, 0x2, URZ ;  /* 0x00000002060c7890 */ /* 0x000fe2000fffe03f */
[----:B------:R-:W-:Y:S01]  /*2110*/  UMOV UR15, 0x40000040 ;  /* 0x40000040000f7882 */ /* 0x000fe20000000000 */
        /* <DEDUP_REMOVED lines=102> */
[----:B------:R-:W-:Y:S01]  /*2780*/  BPT.TRAP 0x1 ;  /* 0x000000040000795c */ /* 0x000fe20000300000 */
.L_x_27:
[----:B------:R-:W-:-:S13]  /*2790*/  ISETP.NE.AND P1, PT, R68, RZ, PT ;  /* 0x000000ff4400720c */ /* 0x000fda0003f25270 */
[----:B01----:R-:W-:-:S04]  /*27a0*/  @P1 IMAD R4, R3, 0x8, R6 ;  /* 0x0000000803041824 */ /* 0x003fc800078e0206 */
[----:B------:R-:W-:-:S05]  /*27b0*/  @P1 VIADD R4, R4, 0x28 ;  /* 0x0000002804041836 */ /* 0x000fca0000000000 */
[----:B------:R-:W-:-:S04]  /*27c0*/  @P1 PRMT R4, R19, 0x654, R4 ;  /* 0x0000065413041816 */ /* 0x000fc80000000004 */
[----:B------:R0:W-:Y:S01]  /*27d0*/  @P1 SYNCS.ARRIVE.TRANS64.RED.A1T0 RZ, [R4+URZ], RZ ;  /* 0x000000ff04ff19a7 */ /* 0x0001e2000810043f */
[----:B------:R-:W-:-:S13]  /*27e0*/  ISETP.GT.U32.AND P1, PT, R18, 0x1, PT ;  /* 0x000000011200780c */ /* 0x000fda0003f24070 */
[----:B0-----:R-:W-:Y:S05]  /*27f0*/  @P1 BRA `(.L_x_28) ;  /* 0x0000000000041947 */ /* 0x001fea0003800000 */
[----:B------:R-:W-:Y:S01]  /*2800*/  BPT.TRAP 0x1 ;  /* 0x000000040000795c */ /* 0x000fe20000300000 */
.L_x_28:
[----:B------:R-:W-:Y:S01]  /*2810*/  UIADD3 UR5, UR5, 0x1, URZ ;  /* 0x0000000105057890 */ /* 0x000fe2000fffe03f */
[C---:B------:R-:W-:Y:S01]  /*2820*/  ISETP.GT.AND P2, PT, R0.reuse, 0x1, PT ;  /* 0x000000010000780c */ /* 0x040fe20003f44270 */
[----:B------:R-:W-:Y:S02]  /*2830*/  VIADD R3, R3, 0x1 ;  /* 0x0000000103037836 */ /* 0x000fe40000000000 */
[----:B------:R-:W-:Y:S01]  /*2840*/  UISETP.NE.AND UP0, UPT, UR5, 0x5, UPT ;  /* 0x000000050500788c */ /* 0x000fe2000bf05270 */
[----:B------:R-:W-:Y:S02]  /*2850*/  VIADD R0, R0, 0xffffffff ;  /* 0xffffffff00007836 */ /* 0x000fe40000000000 */
[C---:B------:R-:W-:Y:S01]  /*2860*/  ISETP.NE.AND P1, PT, R3.reuse, 0x5, PT ;  /* 0x000000050300780c */ /* 0x040fe20003f25270 */
[----:B------:R-:W-:Y:S02]  /*2870*/  USEL UR6, URZ, 0x1, UP0 ;  /* 0x000000013f067887 */ /* 0x000fe40008000000 */
[----:B------:R-:W-:Y:S01]  /*2880*/  USEL UR5, UR5, URZ, UP0 ;  /* 0x0000003f05057287 */ /* 0x000fe20008000000 */
[----:B------:R-:W-:-:S03]  /*2890*/  SEL R3, R3, RZ, P1 ;  /* 0x000000ff03037207 */ /* 0x000fc60000800000 */
[----:B------:R-:W-:Y:S01]  /*28a0*/  LOP3.LUT R7, R7, UR6, RZ, 0x3c, !PT ;  /* 0x0000000607077c12 */ /* 0x000fe2000f8e3cff */
[----:B------:R-:W-:Y:S07]  /*28b0*/  @P2 BRA `(.L_x_29) ;  /* 0xfffffff400a82947 */ /* 0x000fee000383ffff */
.L_x_22:
[----:B01----:R-:W0:Y:S02]  /*28c0*/  LDC R0, c[0x0][0x28c] ;  /* 0x0000a300ff007b82 */ /* 0x003e240000000800 */
[----:B0-----:R-:W-:-:S13]  /*28d0*/  ISETP.GE.AND P1, PT, R0, 0x1, PT ;  /* 0x000000010000780c */ /* 0x001fda0003f26270 */
[----:B------:R-:W-:Y:S05]  /*28e0*/  @!P1 BRA `(.L_x_30) ;  /* 0x0000000000449947 */ /* 0x000fea0003800000 */
[----:B------:R-:W-:Y:S05]  /*28f0*/  @!P0 BRA `(.L_x_31) ;  /* 0x0000000000048947 */ /* 0x000fea0003800000 */
[----:B------:R-:W-:Y:S01]  /*2900*/  BPT.TRAP 0x1 ;  /* 0x000000040000795c */ /* 0x000fe20000300000 */
.L_x_31:
[----:B------:R-:W-:-:S13]  /*2910*/  ISETP.NE.AND P0, PT, R68, RZ, PT ;  /* 0x000000ff4400720c */ /* 0x000fda0003f05270 */
[----:B------:R-:W-:-:S05]  /*2920*/  VOTEU.ANY UP0, P0 ;  /* 0x00000000003f7886 */ /* 0x000fca0000000100 */
[----:B------:R-:W-:-:S06]  /*2930*/  @UP0 UIADD3 UR4, UR44, UR42, URZ ;  /* 0x0000002a2c040290 */ /* 0x000fcc000fffe03f */
[----:B------:R-:W-:Y:S02]  /*2940*/  IMAD.U32 R4, RZ, RZ, UR4 ;  /* 0x00000004ff047e24 */ /* 0x000fe4000f8e00ff */
[----:B------:R-:W-:Y:S02]  /*2950*/  IMAD.U32 R3, RZ, RZ, UR4 ;  /* 0x00000004ff037e24 */ /* 0x000fe4000f8e00ff */
[----:B------:R-:W-:-:S05]  /*2960*/  @P0 IMAD.WIDE.U32 R4, R4, -0x33333333, RZ ;  /* 0xcccccccd04040825 */ /* 0x000fca00078e00ff */
[----:B------:R-:W-:-:S05]  /*2970*/  @P0 SHF.R.U32.HI R0, RZ, 0x2, R5 ;  /* 0x00000002ff000819 */ /* 0x000fca0000011605 */
[----:B------:R-:W-:-:S04]  /*2980*/  @P0 IMAD R0, R0, -0x5, R3 ;  /* 0xfffffffb00000824 */ /* 0x000fc800078e0203 */
[----:B------:R-:W-:-:S04]  /*2990*/  @P0 IMAD R0, R0, 0x8, R6 ;  /* 0x0000000800000824 */ /* 0x000fc800078e0206 */
[----:B------:R-:W-:-:S05]  /*29a0*/  @P0 VIADD R0, R0, 0x28 ;  /* 0x0000002800000836 */ /* 0x000fca0000000000 */
[----:B------:R-:W-:-:S04]  /*29b0*/  @P0 PRMT R0, R19, 0x654, R0 ;  /* 0x0000065413000816 */ /* 0x000fc80000000000 */
[----:B------:R0:W-:Y:S01]  /*29c0*/  @P0 SYNCS.ARRIVE.TRANS64.RED.A1T0 RZ, [R0+URZ], RZ ;  /* 0x000000ff00ff09a7 */ /* 0x0001e2000810043f */
[----:B------:R-:W-:-:S13]  /*29d0*/  ISETP.GT.U32.AND P0, PT, R18, 0x1, PT ;  /* 0x000000011200780c */ /* 0x000fda0003f04070 */
[----:B0-----:R-:W-:Y:S05]  /*29e0*/  @P0 BRA `(.L_x_30) ;  /* 0x0000000000040947 */ /* 0x001fea0003800000 */
[----:B------:R-:W-:Y:S01]  /*29f0*/  BPT.TRAP 0x1 ;  /* 0x000000040000795c */ /* 0x000fe20000300000 */
.L_x_30:
[----:B------:R-:W-:Y:S01]  /*2a00*/  IMAD.SHL.U32 R3, R70, 0x40, RZ ;  /* 0x0000004046037824 */ /* 0x000fe200078e00ff */
[----:B------:R-:W-:Y:S01]  /*2a10*/  UIADD3 UR42, UR43, UR42, URZ ;  /* 0x0000002a2b2a7290 */ /* 0x000fe2000fffe03f */
[----:B------:R-:W-:Y:S01]  /*2a20*/  SHF.R.S32.HI R13, RZ, 0x1f, R67 ;  /* 0x0000001fff0d7819 */ /* 0x000fe20000011443 */
[----:B------:R-:W-:Y:S01]  /*2a30*/  UISETP.GE.U32.AND UP1, UPT, UR43, 0x5, UPT ;  /* 0x000000052b00788c */ /* 0x000fe2000bf26070 */
[----:B------:R-:W-:Y:S01]  /*2a40*/  IMAD.SHL.U32 R7, R71, 0x80, RZ ;  /* 0x0000008047077824 */ /* 0x000fe200078e00ff */
[----:B------:R-:W-:Y:S01]  /*2a50*/  ULDC UR7, c[0x0][0x288] ;  /* 0x0000a20000077ab9 */ /* 0x000fe20000000800 */
[C---:B------:R-:W-:Y:S01]  /*2a60*/  LOP3.LUT R10, R3.reuse, 0x6, R62, 0xf8, !PT ;  /* 0x00000006030a7812 */ /* 0x040fe200078ef83e */
[----:B------:R-:W-:Y:S01]  /*2a70*/  UISETP.GT.U32.AND UP0, UPT, UR42, 0x4, UPT ;  /* 0x000000042a00788c */ /* 0x000fe2000bf04070 */
[----:B------:R-:W-:Y:S01]  /*2a80*/  ISETP.GE.AND P0, PT, R3, UR7, PT ;  /* 0x0000000703007c0c */ /* 0x000fe2000bf06270 */
[----:B------:R-:W-:Y:S01]  /*2a90*/  ULDC.64 UR4, c[0x0][0x5d0] ;  /* 0x0001740000047ab9 */ /* 0x000fe20000000a00 */
[--C-:B------:R-:W-:Y:S01]  /*2aa0*/  SHF.R.S32.HI R11, RZ, 0x1f, R10.reuse ;  /* 0x0000001fff0b7819 */ /* 0x100fe2000001140a */
[----:B------:R-:W-:Y:S01]  /*2ab0*/  ULDC UR10, c[0x0][0x284] ;  /* 0x0000a100000a7ab9 */ /* 0x000fe20000000800 */
[----:B------:R-:W-:Y:S01]  /*2ac0*/  IMAD R0, R13, UR4, RZ ;  /* 0x000000040d007c24 */ /* 0x000fe2000f8e02ff */
[----:B------:R-:W-:Y:S01]  /*2ad0*/  UISETP.LT.U32.AND UP0, UPT, UR43, 0x5, UP0 ;  /* 0x000000052b00788c */ /* 0x000fe20008701070 */
[----:B------:R-:W-:Y:S01]  /*2ae0*/  ISETP.GE.OR P0, PT, R7, UR10, P0 ;  /* 0x0000000a07007c0c */ /* 0x000fe20008706670 */
[----:B------:R-:W-:Y:S01]  /*2af0*/  IMAD.WIDE.U32 R4, R67, UR4, R10 ;  /* 0x0000000443047c25 */ /* 0x000fe2000f8e000a */
[----:B------:R-:W-:Y:S01]  /*2b00*/  ULDC.64 UR8, c[0x0][0x5c8] ;  /* 0x0001720000087ab9 */ /* 0x000fe20000000a00 */
[----:B------:R-:W-:-:S02]  /*2b10*/  USEL UR6, URZ, 0x1, !UP0 ;  /* 0x000000013f067887 */ /* 0x000fc4000c000000 */
[----:B------:R-:W-:Y:S01]  /*2b20*/  IMAD R9, R67, UR5, R0 ;  /* 0x0000000543097c24 */ /* 0x000fe2000f8e0200 */
[----:B------:R-:W-:Y:S01]  /*2b30*/  @UP1 UIMAD.WIDE.U32 UR4, UR42, -0x33333333, URZ ;  /* 0xcccccccd2a0418a5 */ /* 0x000fe2000f8e003f */
[----:B------:R-:W-:Y:S01]  /*2b40*/  IMAD.WIDE R70, R71, 0x80, R22 ;  /* 0x0000008047467825 */ /* 0x000fe200078e0216 */
[----:B------:R-:W-:Y:S02]  /*2b50*/  ULOP3.LUT UR36, UR36, UR6, URZ, 0x3c, !UPT ;  /* 0x0000000624247292 */ /* 0x000fe4000f8e3c3f */
[----:B------:R-:W-:Y:S01]  /*2b60*/  @UP1 USHF.R.U32.HI UR4, URZ, 0x2, UR5 ;  /* 0x000000023f041899 */ /* 0x000fe20008011605 */
[----:B------:R-:W-:Y:S02]  /*2b70*/  IMAD.IADD R5, R5, 0x1, R9 ;  /* 0x0000000105057824 */ /* 0x000fe400078e0209 */
[----:B------:R-:W-:Y:S01]  /*2b80*/  IMAD R9, R71, UR8, RZ ;  /* 0x0000000847097c24 */ /* 0x000fe2000f8e02ff */
[----:B------:R-:W-:Y:S01]  /*2b90*/  @UP1 ULOP3.LUT UR36, UR36, 0x1, UR4, 0x78, !UPT ;  /* 0x0000000124241892 */ /* 0x000fe2000f8e7804 */
[----:B------:R-:W-:-:S04]  /*2ba0*/  IMAD.WIDE.U32 R72, R70, UR8, R4 ;  /* 0x0000000846487c25 */ /* 0x000fc8000f8e0004 */
[----:B------:R-:W-:Y:S02]  /*2bb0*/  IMAD R9, R70, UR9, R9 ;  /* 0x0000000946097c24 */ /* 0x000fe4000f8e0209 */
[----:B------:R-:W-:Y:S01]  /*2bc0*/  IMAD.MOV.U32 R0, RZ, RZ, -0x1 ;  /* 0xffffffffff007424 */ /* 0x000fe200078e00ff */
[----:B------:R-:W-:Y:S06]  /*2bd0*/  @P0 BRA `(.L_x_32) ;  /* 0x0000002000780947 */ /* 0x000fec0003800000 */
[----:B-----5:R-:W-:Y:S01]  /*2be0*/  FSETP.NEU.AND P0, PT, R57, RZ, PT ;  /* 0x000000ff3900720b */ /* 0x020fe20003f0d000 */
[----:B------:R-:W-:Y:S01]  /*2bf0*/  IMAD.IADD R4, R61, 0x1, -R3 ;  /* 0x000000013d047824 */ /* 0x000fe200078e0a03 */
[----:B------:R-:W-:Y:S01]  /*2c00*/  BSSY B0, `(.L_x_32) ;  /* 0x000021b000007945 */ /* 0x000fe20003800000 */
[----:B------:R-:W-:Y:S02]  /*2c10*/  IMAD.IADD R3, R66, 0x1, -R7 ;  /* 0x0000000142037824 */ /* 0x000fe400078e0a07 */
[----:B------:R-:W-:Y:S01]  /*2c20*/  IMAD.IADD R83, R73, 0x1, R9 ;  /* 0x0000000149537824 */ /* 0x000fe200078e0209 */
[----:B------:R-:W-:-:S04]  /*2c30*/  ISETP.GT.AND P3, PT, R4, RZ, PT ;  /* 0x000000ff0400720c */ /* 0x000fc80003f64270 */
[----:B------:R-:W-:-:S03]  /*2c40*/  ISETP.GT.AND P2, PT, R3, RZ, P3 ;  /* 0x000000ff0300720c */ /* 0x000fc60001f44270 */
[----:B------:R-:W-:Y:S10]  /*2c50*/  @!P0 BRA `(.L_x_33) ;  /* 0x0000001400dc8947 */ /* 0x000ff40003800000 */
[----:B------:R-:W0:Y:S01]  /*2c60*/  LDC.64 R76, c[0x0][0x5b8] ;  /* 0x00016e00ff4c7b82 */ /* 0x000e220000000a00 */
[----:B------:R-:W-:-:S07]  /*2c70*/  ULDC.64 UR4, c[0x0][0x5c0] ;  /* 0x0001700000047ab9 */ /* 0x000fce0000000a00 */
[----:B------:R-:W1:Y:S08]  /*2c80*/  LDC.64 R78, c[0x0][0x5b0] ;  /* 0x00016c00ff4e7b82 */ /* 0x000e700000000a00 */
[----:B------:R-:W2:Y:S01]  /*2c90*/  LDC.64 R80, c[0x0][0x5a8] ;  /* 0x00016a00ff507b82 */ /* 0x000ea20000000a00 */
[-C--:B0-----:R-:W-:Y:S02]  /*2ca0*/  IMAD R6, R13, R76.reuse, RZ ;  /* 0x0000004c0d067224 */ /* 0x081fe400078e02ff */
[----:B------:R-:W-:-:S04]  /*2cb0*/  IMAD.WIDE.U32 R74, R67, R76, R10 ;  /* 0x0000004c434a7225 */ /* 0x000fc800078e000a */
[----:B------:R-:W-:Y:S02]  /*2cc0*/  IMAD R73, R67, R77, R6 ;  /* 0x0000004d43497224 */ /* 0x000fe400078e0206 */
[-C--:B-1----:R-:W-:Y:S02]  /*2cd0*/  IMAD R5, R71, R78.reuse, RZ ;  /* 0x0000004e47057224 */ /* 0x082fe400078e02ff */
[----:B------:R-:W-:Y:S02]  /*2ce0*/  IMAD.IADD R13, R75, 0x1, R73 ;  /* 0x000000014b0d7824 */ /* 0x000fe400078e0249 */
[----:B------:R-:W-:Y:S02]  /*2cf0*/  IMAD.MOV.U32 R12, RZ, RZ, R74 ;  /* 0x000000ffff0c7224 */ /* 0x000fe400078e004a */
[C---:B------:R-:W-:Y:S02]  /*2d00*/  IMAD R71, R70.reuse, R79, R5 ;  /* 0x0000004f46477224 */ /* 0x040fe400078e0205 */
[----:B------:R-:W-:-:S04]  /*2d10*/  IMAD.WIDE.U32 R6, R70, R78, R12 ;  /* 0x0000004e46067225 */ /* 0x000fc800078e000c */
[----:B------:R-:W-:Y:S01]  /*2d20*/  IMAD.IADD R5, R7, 0x1, R71 ;  /* 0x0000000107057824 */ /* 0x000fe200078e0247 */
[----:B--2---:R-:W-:-:S04]  /*2d30*/  LEA R14, P0, R6, R80, 0x2 ;  /* 0x00000050060e7211 */ /* 0x004fc800078010ff */
[----:B------:R-:W-:-:S05]  /*2d40*/  LEA.HI.X R15, R6, R81, R5, 0x2, P0 ;  /* 0x00000051060f7211 */ /* 0x000fca00000f1405 */
[----:B------:R0:W2:Y:S01]  /*2d50*/  @P2 LDG.E.LTC128B R5, desc[UR40][R14.64] ;  /* 0x000000280e052981 */ /* 0x0000a2000c1e1920 */
[----:B------:R-:W-:Y:S01]  /*2d60*/  ISETP.GT.AND P0, PT, R4, 0x1, PT ;  /* 0x000000010400780c */ /* 0x000fe20003f04270 */
[----:B------:R-:W-:Y:S01]  /*2d70*/  IMAD.WIDE.U32 R6, R70, R78, R10 ;  /* 0x0000004e46067225 */ /* 0x000fe200078e000a */
[----:B------:R-:W-:Y:S03]  /*2d80*/  BSSY B1, `(.L_x_34) ;  /* 0x0000013000017945 */ /* 0x000fe60003800000 */
[----:B------:R-:W-:Y:S02]  /*2d90*/  IMAD.IADD R7, R71, 0x1, R7 ;  /* 0x0000000147077824 */ /* 0x000fe400078e0207 */
[----:B------:R-:W-:Y:S01]  /*2da0*/  IMAD.WIDE.U32 R20, R67, R76, R6 ;  /* 0x0000004c43147225 */ /* 0x000fe200078e0006 */
[----:B0-----:R-:W-:-:S03]  /*2db0*/  SHF.L.U64.HI R15, R78, 0x3, R79 ;  /* 0x000000034e0f7819 */ /* 0x001fc6000001024f */
[----:B------:R-:W-:Y:S01]  /*2dc0*/  IMAD.IADD R7, R73, 0x1, R21 ;  /* 0x0000000149077824 */ /* 0x000fe200078e0215 */
[----:B------:R-:W-:Y:S01]  /*2dd0*/  LEA R6, P4, R20, R80, 0x2 ;  /* 0x0000005014067211 */ /* 0x000fe200078810ff */
[----:B------:R-:W-:-:S03]  /*2de0*/  IMAD.SHL.U32 R14, R78, 0x8, RZ ;  /* 0x000000084e0e7824 */ /* 0x000fc600078e00ff */
[----:B------:R-:W-:Y:S01]  /*2df0*/  LEA.HI.X R7, R20, R81, R7, 0x2, P4 ;  /* 0x0000005114077211 */ /* 0x000fe200020f1407 */
[----:B------:R-:W-:Y:S01]  /*2e00*/  IMAD.WIDE.U32 R20, R70, R78, R14 ;  /* 0x0000004e46147225 */ /* 0x000fe200078e000e */
[----:B--2---:R-:W-:-:S05]  /*2e10*/  LOP3.LUT R8, R5, 0xffffe000, RZ, 0xc0, !PT ;  /* 0xffffe00005087812 */ /* 0x004fca00078ec0ff */
[----:B------:R-:W-:Y:S01]  /*2e20*/  FMUL R9, R8, R57 ;  /* 0x0000003908097220 */ /* 0x000fe20000400000 */
[----:B------:R-:W-:-:S03]  /*2e30*/  LEA R8, P1, R72, UR4, 0x2 ;  /* 0x0000000448087c11 */ /* 0x000fc6000f8210ff */
[----:B------:R-:W-:Y:S01]  /*2e40*/  FFMA R77, R24, R56, R9 ;  /* 0x00000038184d7223 */ /* 0x000fe20000000009 */
[----:B------:R-:W-:Y:S02]  /*2e50*/  LEA.HI.X R9, R72, UR5, R83, 0x2, P1 ;  /* 0x0000000548097c11 */ /* 0x000fe400088f1453 */
[----:B------:R-:W-:Y:S02]  /*2e60*/  ISETP.GT.AND P1, PT, R3, RZ, P0 ;  /* 0x000000ff0300720c */ /* 0x000fe40000724270 */
[----:B------:R-:W-:-:S05]  /*2e70*/  F2FP.TF32.F32.PACK_B R77, R77 ;  /* 0x0000004dff4d723e */ /* 0x000fca00024050ff */
[----:B------:R0:W-:Y:S06]  /*2e80*/  @P2 STG.E desc[UR40][R8.64], R77 ;  /* 0x0000004d08002986 */ /* 0x0001ec000c101928 */
[----:B------:R-:W-:Y:S05]  /*2e90*/  @!P1 BRA `(.L_x_35) ;  /* 0x0000000000049947 */ /* 0x000fea0003800000 */
[----:B------:R1:W5:Y:S02]  /*2ea0*/  LDG.E.LTC128B R5, desc[UR40][R6.64+0x4] ;  /* 0x0000042806057981 */ /* 0x000364000c1e1920 */
.L_x_35:
[----:B------:R-:W-:Y:S05]  /*2eb0*/  BSYNC B1 ;  /* 0x0000000000017941 */ /* 0x000fea0003800000 */
.L_x_34:
[----:B-----5:R-:W-:Y:S01]  /*2ec0*/  LOP3.LUT R12, R5, 0xffffe000, RZ, 0xc0, !PT ;  /* 0xffffe000050c7812 */ /* 0x020fe200078ec0ff */
[----:B------:R-:W-:Y:S01]  /*2ed0*/  IMAD.IADD R71, R71, 0x1, R21 ;  /* 0x0000000147477824 */ /* 0x000fe200078e0215 */
[----:B------:R-:W-:Y:S01]  /*2ee0*/  IADD3 R74, P2, R74, R20, RZ ;  /* 0x000000144a4a7210 */ /* 0x000fe20007f5e0ff */
[----:B------:R-:W-:Y:S01]  /*2ef0*/  IMAD.MOV.U32 R24, RZ, RZ, R5 ;  /* 0x000000ffff187224 */ /* 0x000fe200078e0005 */
[----:B------:R-:W-:Y:S01]  /*2f00*/  ISETP.GT.AND P3, PT, R3, 0x8, P3 ;  /* 0x000000080300780c */ /* 0x000fe20001f64270 */
[----:B------:R-:W-:Y:S02]  /*2f10*/  FMUL R12, R12, R57 ;  /* 0x000000390c0c7220 */ /* 0x000fe40000400000 */
[----:B------:R-:W-:Y:S01]  /*2f20*/  IMAD.X R13, R71, 0x1, R13, P2 ;  /* 0x00000001470d7824 */ /* 0x000fe200010e060d */
[----:B------:R-:W-:Y:S01]  /*2f30*/  LEA R14, P2, R74, R80, 0x2 ;  /* 0x000000504a0e7211 */ /* 0x000fe200078410ff */
[----:B------:R-:W-:-:S03]  /*2f40*/  FFMA R25, R25, R56, R12 ;  /* 0x0000003819197223 */ /* 0x000fc6000000000c */
[----:B------:R-:W-:Y:S02]  /*2f50*/  LEA.HI.X R15, R74, R81, R13, 0x2, P2 ;  /* 0x000000514a0f7211 */ /* 0x000fe400010f140d */
[----:B------:R-:W-:-:S05]  /*2f60*/  F2FP.TF32.F32.PACK_B R25, R25 ;  /* 0x00000019ff19723e */ /* 0x000fca00024050ff */
[----:B------:R2:W-:Y:S04]  /*2f70*/  @P1 STG.E desc[UR40][R8.64+0x4], R25 ;  /* 0x0000041908001986 */ /* 0x0005e8000c101928 */
[----:B------:R-:W3:Y:S01]  /*2f80*/  @P3 LDG.E.LTC128B R24, desc[UR40][R14.64] ;  /* 0x000000280e183981 */ /* 0x000ee2000c1e1920 */
[----:B------:R-:W-:Y:S01]  /*2f90*/  IADD3 R20, P1, R10, R20, RZ ;  /* 0x000000140a147210 */ /* 0x000fe20007f3e0ff */
[----:B------:R-:W-:Y:S01]  /*2fa0*/  BSSY B1, `(.L_x_36) ;  /* 0x0000011000017945 */ /* 0x000fe20003800000 */
[----:B------:R-:W-:-:S03]  /*2fb0*/  ISETP.GT.AND P0, PT, R3, 0x8, P0 ;  /* 0x000000080300780c */ /* 0x000fc60000704270 */
[----:B------:R-:W-:Y:S01]  /*2fc0*/  IMAD.X R21, R11, 0x1, R71, P1 ;  /* 0x000000010b157824 */ /* 0x000fe200008e0647 */
[C---:B------:R-:W-:Y:S02]  /*2fd0*/  SHF.L.U64.HI R11, R58.reuse, 0x2, R59 ;  /* 0x000000023a0b7819 */ /* 0x040fe4000001023b */
[----:B------:R-:W-:Y:S01]  /*2fe0*/  LEA R12, P1, R58, R8, 0x2 ;  /* 0x000000083a0c7211 */ /* 0x000fe200078210ff */
[----:B------:R-:W-:-:S04]  /*2ff0*/  IMAD.WIDE.U32 R20, R67, R76, R20 ;  /* 0x0000004c43147225 */ /* 0x000fc800078e0014 */
[----:B------:R-:W-:Y:S01]  /*3000*/  IMAD.X R13, R11, 0x1, R9, P1 ;  /* 0x000000010b0d7824 */ /* 0x000fe200008e0609 */
[----:B---3--:R-:W-:-:S05]  /*3010*/  LOP3.LUT R10, R24, 0xffffe000, RZ, 0xc0, !PT ;  /* 0xffffe000180a7812 */ /* 0x008fca00078ec0ff */
[----:B------:R-:W-:Y:S01]  /*3020*/  FMUL R5, R10, R57 ;  /* 0x000000390a057220 */ /* 0x000fe20000400000 */
[----:B------:R-:W-:-:S03]  /*3030*/  LEA R10, P2, R20, R80, 0x2 ;  /* 0x00000050140a7211 */ /* 0x000fc600078410ff */
[----:B------:R-:W-:Y:S01]  /*3040*/  FFMA R67, R26, R56, R5 ;  /* 0x000000381a437223 */ /* 0x000fe20000000005 */
[----:B------:R-:W-:-:S04]  /*3050*/  IMAD.IADD R5, R73, 0x1, R21 ;  /* 0x0000000149057824 */ /* 0x000fc800078e0215 */
[----:B------:R-:W-:Y:S02]  /*3060*/  F2FP.TF32.F32.PACK_B R67, R67 ;  /* 0x00000043ff43723e */ /* 0x000fe400024050ff */
[----:B------:R-:W-:-:S03]  /*3070*/  LEA.HI.X R11, R20, R81, R5, 0x2, P2 ;  /* 0x00000051140b7211 */ /* 0x000fc600010f1405 */
[----:B------:R2:W-:Y:S01]  /*3080*/  @P3 STG.E desc[UR40][R12.64], R67 ;  /* 0x000000430c003986 */ /* 0x0005e2000c101928 */
[----:B------:R-:W-:Y:S05]  /*3090*/  @!P0 BRA `(.L_x_37) ;  /* 0x0000000000048947 */ /* 0x000fea0003800000 */
[----:B------:R3:W5:Y:S02]  /*30a0*/  LDG.E.LTC128B R24, desc[UR40][R10.64+0x4] ;  /* 0x000004280a187981 */ /* 0x000764000c1e1920 */
.L_x_37:
[----:B------:R-:W-:Y:S05]  /*30b0*/  BSYNC B1 ;  /* 0x0000000000017941 */ /* 0x000fea0003800000 */
.L_x_36:
[----:B-----5:R-:W-:Y:S01]  /*30c0*/  LOP3.LUT R14, R24, 0xffffe000, RZ, 0xc0, !PT ;  /* 0xffffe000180e7812 */ /* 0x020fe200078ec0ff */
[----:B------:R-:W-:Y:S01]  /*30d0*/  BSSY B1, `(.L_x_38) ;  /* 0x0000009000017945 */ /* 0x000fe20003800000 */
[----:B------:R-:W-:-:S03]  /*30e0*/  ISETP.GT.AND P1, PT, R4, 0x8, PT ;  /* 0x000000080400780c */ /* 0x000fc60003f24270 */
[----:B------:R-:W-:Y:S01]  /*30f0*/  FMUL R14, R14, R57 ;  /* 0x000000390e0e7220 */ /* 0x000fe20000400000 */
[----:B------:R-:W-:-:S03]  /*3100*/  ISETP.GT.AND P2, PT, R3, RZ, P1 ;  /* 0x000000ff0300720c */ /* 0x000fc60000f44270 */
[----:B------:R-:W-:-:S05]  /*3110*/  FFMA R27, R27, R56, R14 ;  /* 0x000000381b1b7223 */ /* 0x000fca000000000e */
[----:B------:R-:W-:-:S05]  /*3120*/  F2FP.TF32.F32.PACK_B R27, R27 ;  /* 0x0000001bff1b723e */ /* 0x000fca00024050ff */
[----:B------:R4:W-:Y:S01]  /*3130*/  @P0 STG.E desc[UR40][R12.64+0x4], R27 ;  /* 0x0000041b0c000986 */ /* 0x0009e2000c101928 */
[----:B------:R-:W-:Y:S05]  /*3140*/  @!P2 BRA `(.L_x_39) ;  /* 0x000000000004a947 */ /* 0x000fea0003800000 */
[----:B------:R0:W5:Y:S02]  /*3150*/  LDG.E.LTC128B R24, desc[UR40][R6.64+0x20] ;  /* 0x0000202806187981 */ /* 0x000164000c1e1920 */
.L_x_39:
[----:B------:R-:W-:Y:S05]  /*3160*/  BSYNC B1 ;  /* 0x0000000000017941 */ /* 0x000fea0003800000 */
.L_x_38:
        /* <DEDUP_REMOVED lines=10> */
.L_x_41:
[----:B------:R-:W-:Y:S05]  /*3210*/  BSYNC B1 ;  /* 0x0000000000017941 */ /* 0x000fea0003800000 */
.L_x_40:
[----:B-----5:R-:W-:Y:S01]  /*3220*/  LOP3.LUT R14, R24, 0xffffe000, RZ, 0xc0, !PT ;  /* 0xffffe000180e7812 */ /* 0x020fe200078ec0ff */
[----:B------:R-:W-:Y:S01]  /*3230*/  BSSY B1, `(.L_x_42) ;  /* 0x0000008000017945 */ /* 0x000fe20003800000 */
[----:B------:R-:W-:-:S03]  /*3240*/  ISETP.GT.AND P1, PT, R3, 0x8, P1 ;  /* 0x000000080300780c */ /* 0x000fc60000f24270 */
[----:B------:R-:W-:-:S04]  /*3250*/  FMUL R14, R14, R57 ;  /* 0x000000390e0e7220 */ /* 0x000fc80000400000 */
[----:B------:R-:W-:-:S05]  /*3260*/  FFMA R29, R29, R56, R14 ;  /* 0x000000381d1d7223 */ /* 0x000fca000000000e */
[----:B------:R-:W-:-:S05]  /*3270*/  F2FP.TF32.F32.PACK_B R29, R29 ;  /* 0x0000001dff1d723e */ /* 0x000fca00024050ff */
[----:B------:R0:W-:Y:S01]  /*3280*/  @P3 STG.E desc[UR40][R8.64+0x24], R29 ;  /* 0x0000241d08003986 */ /* 0x0001e2000c101928 */
[----:B------:R-:W-:Y:S05]  /*3290*/  @!P1 BRA `(.L_x_43) ;  /* 0x0000000000049947 */ /* 0x000fea0003800000 */
[----:B------:R0:W5:Y:S02]  /*32a0*/  LDG.E.LTC128B R24, desc[UR40][R10.64+0x20] ;  /* 0x000020280a187981 */ /* 0x000164000c1e1920 */
.L_x_43:
[----:B------:R-:W-:Y:S05]  /*32b0*/  BSYNC B1 ;  /* 0x0000000000017941 */ /* 0x000fea0003800000 */
.L_x_42:
[----:B-----5:R-:W-:Y:S01]  /*32c0*/  LOP3.LUT R14, R24, 0xffffe000, RZ, 0xc0, !PT ;  /* 0xffffe000180e7812 */ /* 0x020fe200078ec0ff */
[----:B------:R-:W-:Y:S01]  /*32d0*/  BSSY B1, `(.L_x_44) ;  /* 0x0000008000017945 */ /* 0x000fe20003800000 */
[----:B------:R-:W-:-:S03]  /*32e0*/  ISETP.GT.AND P0, PT, R3, 0x8, P0 ;  /* 0x000000080300780c */ /* 0x000fc60000704270 */
[----:B0-----:R-:W-:-:S04]  /*32f0*/  FMUL R5, R14, R57 ;  /* 0x000000390e057220 */ /* 0x001fc80000400000 */
[----:B------:R-:W-:-:S05]  /*3300*/  FFMA R5, R30, R56, R5 ;  /* 0x000000381e057223 */ /* 0x000fca0000000005 */
[----:B------:R-:W-:-:S05]  /*3310*/  F2FP.TF32.F32.PACK_B R5, R5 ;  /* 0x00000005ff05723e */ /* 0x000fca00024050ff */
[----:B------:R0:W-:Y:S01]  /*3320*/  @P1 STG.E desc[UR40][R12.64+0x20], R5 ;  /* 0x000020050c001986 */ /* 0x0001e2000c101928 */
[----:B------:R-:W-:Y:S05]  /*3330*/  @!P0 BRA `(.L_x_45) ;  /* 0x0000000000048947 */ /* 0x000fea0003800000 */
[----:B------:R0:W5:Y:S02]  /*3340*/  LDG.E.LTC128B R24, desc[UR40][R10.64+0x24] ;  /* 0x000024280a187981 */ /* 0x000164000c1e1920 */
.L_x_45:
[----:B------:R-:W-:Y:S05]  /*3350*/  BSYNC B1 ;  /* 0x0000000000017941 */ /* 0x000fea0003800000 */
.L_x_44:
        /* <DEDUP_REMOVED lines=10> */
.L_x_47:
[----:B------:R-:W-:Y:S05]  /*3400*/  BSYNC B1 ;  /* 0x0000000000017941 */ /* 0x000fea0003800000 */
.L_x_46:
[----:B-----5:R-:W-:Y:S01]  /*3410*/  LOP3.LUT R14, R24, 0xffffe000, RZ, 0xc0, !PT ;  /* 0xffffe000180e7812 */ /* 0x020fe200078ec0ff */
[----:B------:R-:W-:Y:S01]  /*3420*/  BSSY B1, `(.L_x_48) ;  /* 0x0000009000017945 */ /* 0x000fe20003800000 */
[----:B------:R-:W-:-:S03]  /*3430*/  ISETP.GT.AND P0, PT, R4, 0x11, PT ;  /* 0x000000110400780c */ /* 0x000fc60003f04270 */
[----:B0-----:R-:W-:Y:S01]  /*3440*/  FMUL R5, R14, R57 ;  /* 0x000000390e057220 */ /* 0x001fe20000400000 */
[----:B------:R-:W-:-:S03]  /*3450*/  ISETP.GT.AND P3, PT, R3, RZ, P0 ;  /* 0x000000ff0300720c */ /* 0x000fc60000764270 */
[----:B------:R-:W-:-:S05]  /*3460*/  FFMA R5, R32, R56, R5 ;  /* 0x0000003820057223 */ /* 0x000fca0000000005 */
[----:B------:R-:W-:-:S05]  /*3470*/  F2FP.TF32.F32.PACK_B R5, R5 ;  /* 0x00000005ff05723e */ /* 0x000fca00024050ff */
[----:B------:R0:W-:Y:S01]  /*3480*/  @P2 STG.E desc[UR40][R8.64+0x40], R5 ;  /* 0x0000400508002986 */ /* 0x0001e2000c101928 */
[----:B------:R-:W-:Y:S05]  /*3490*/  @!P3 BRA `(.L_x_49) ;  /* 0x000000000004b947 */ /* 0x000fea0003800000 */
[----:B------:R0:W5:Y:S02]  /*34a0*/  LDG.E.LTC128B R24, desc[UR40][R6.64+0x44] ;  /* 0x0000442806187981 */ /* 0x000164000c1e1920 */
.L_x_49:
[----:B------:R-:W-:Y:S05]  /*34b0*/  BSYNC B1 ;  /* 0x0000000000017941 */ /* 0x000fea0003800000 */
.L_x_48:
        /* <DEDUP_REMOVED lines=9> */
.L_x_51:
[----:B------:R-:W-:Y:S05]  /*3550*/  BSYNC B1 ;  /* 0x0000000000017941 */ /* 0x000fea0003800000 */
.L_x_50:
        /* <DEDUP_REMOVED lines=9> */
.L_x_53:
[----:B------:R-:W-:Y:S05]  /*35f0*/  BSYNC B1 ;  /* 0x0000000000017941 */ /* 0x000fea0003800000 */
.L_x_52:
        /* <DEDUP_REMOVED lines=10> */
.L_x_55:
[----:B------:R-:W-:Y:S05]  /*36a0*/  BSYNC B1 ;  /* 0x0000000000017941 */ /* 0x000fea0003800000 */
.L_x_54:
        /* <DEDUP_REMOVED lines=10> */
.L_x_57:
[----:B------:R-:W-:Y:S05]  /*3750*/  BSYNC B1 ;  /* 0x0000000000017941 */ /* 0x000fea0003800000 */
.L_x_56:
        /* <DEDUP_REMOVED lines=9> */
.L_x_59:
[----:B------:R-:W-:Y:S05]  /*37f0*/  BSYNC B1 ;  /* 0x0000000000017941 */ /* 0x000fea0003800000 */
.L_x_58:
        /* <DEDUP_REMOVED lines=9> */
.L_x_61:
[----:B------:R-:W-:Y:S05]  /*3890*/  BSYNC B1 ;  /* 0x0000000000017941 */ /* 0x000fea0003800000 */
.L_x_60:
        /* <DEDUP_REMOVED lines=10> */
.L_x_63:
[----:B------:R-:W-:Y:S05]  /*3940*/  BSYNC B1 ;  /* 0x0000000000017941 */ /* 0x000fea0003800000 */
.L_x_62:
        /* <DEDUP_REMOVED lines=10> */
.L_x_65:
[----:B------:R-:W-:Y:S05]  /*39f0*/  BSYNC B1 ;  /* 0x0000000000017941 */ /* 0x000fea0003800000 */
.L_x_64:
        /* <DEDUP_REMOVED lines=9> */
.L_x_67:
[----:B------:R-:W-:Y:S05]  /*3a90*/  BSYNC B1 ;  /* 0x0000000000017941 */ /* 0x000fea0003800000 */
.L_x_66:
        /* <DEDUP_REMOVED lines=9> */
.L_x_69:
[----:B------:R-:W-:Y:S05]  /*3b30*/  BSYNC B1 ;  /* 0x0000000000017941 */ /* 0x000fea0003800000 */
.L_x_68:
        /* <DEDUP_REMOVED lines=10> */
.L_x_71:
[----:B------:R-:W-:Y:S05]  /*3be0*/  BSYNC B1 ;  /* 0x0000000000017941 */ /* 0x000fea0003800000 */
.L_x_70:
        /* <DEDUP_REMOVED lines=10> */
.L_x_73:
[----:B------:R-:W-:Y:S05]  /*3c90*/  BSYNC B1 ;  /* 0x0000000000017941 */ /* 0x000fea0003800000 */
.L_x_72:
        /* <DEDUP_REMOVED lines=9> */
.L_x_75:
[----:B------:R-:W-:Y:S05]  /*3d30*/  BSYNC B1 ;  /* 0x0000000000017941 */ /* 0x000fea0003800000 */
.L_x_74:
        /* <DEDUP_REMOVED lines=9> */
.L_x_77:
[----:B------:R-:W-:Y:S05]  /*3dd0*/  BSYNC B1 ;  /* 0x0000000000017941 */ /* 0x000fea0003800000 */
.L_x_76:
        /* <DEDUP_REMOVED lines=10> */
.L_x_79:
[----:B------:R-:W-:Y:S05]  /*3e80*/  BSYNC B1 ;  /* 0x0000000000017941 */ /* 0x000fea0003800000 */
.L_x_78:
        /* <DEDUP_REMOVED lines=10> */
.L_x_81:
[----:B------:R-:W-:Y:S05]  /*3f30*/  BSYNC B1 ;  /* 0x0000000000017941 */ /* 0x000fea0003800000 */
.L_x_80:
        /* <DEDUP_REMOVED lines=9> */
.L_x_83:
[----:B------:R-:W-:Y:S05]  /*3fd0*/  BSYNC B1 ;  /* 0x0000000000017941 */ /* 0x000fea0003800000 */
.L_x_82:
        /* <DEDUP_REMOVED lines=9> */
.L_x_85:
[----:B------:R-:W-:Y:S05]  /*4070*/  BSYNC B1 ;  /* 0x0000000000017941 */ /* 0x000fea0003800000 */
.L_x_84:
        /* <DEDUP_REMOVED lines=10> */
.L_x_87:
[----:B------:R-:W-:Y:S05]  /*4120*/  BSYNC B1 ;  /* 0x0000000000017941 */ /* 0x000fea0003800000 */
.L_x_86:
[----:B-----5:R-:W-:Y:S01]  /*4130*/  LOP3.LUT R14, R24, 0xffffe000, RZ, 0xc0, !PT ;  /* 0xffffe000180e7812 */ /* 0x020fe200078ec0ff */
[----:B------:R-:W-:Y:S01]  /*4140*/  BSSY B1, `(.L_x_88) ;  /* 0x000000b000017945 */ /* 0x000fe20003800000 */
[----:B------:R-:W-:Y:S01]  /*4150*/  ISETP.GT.AND P0, PT, R4, 0x39, PT ;  /* 0x000000390400780c */ /* 0x000fe20003f04270 */
[----:B------:R-:W-:Y:S02]  /*4160*/  @P2 IMAD.MOV.U32 R4, RZ, RZ, R8 ;  /* 0x000000ffff042224 */ /* 0x000fe400078e0008 */
[----:B0-----:R-:W-:Y:S01]  /*4170*/  FMUL R5, R14, R57 ;  /* 0x000000390e057220 */ /* 0x001fe20000400000 */
[----:B------:R-:W-:-:S03]  /*4180*/  ISETP.GT.AND P3, PT, R3, RZ, P0 ;  /* 0x000000ff0300720c */ /* 0x000fc60000764270 */
[----:B------:R-:W-:Y:S01]  /*4190*/  FFMA R15, R52, R56, R5 ;  /* 0x00000038340f7223 */ /* 0x000fe20000000005 */
[----:B------:R-:W-:-:S04]  /*41a0*/  @P2 IMAD.MOV.U32 R5, RZ, RZ, R9 ;  /* 0x000000ffff052224 */ /* 0x000fc800078e0009 */
[----:B------:R-:W-:-:S05]  /*41b0*/  F2FP.TF32.F32.PACK_B R15, R15 ;  /* 0x0000000fff0f723e */ /* 0x000fca00024050ff */
[----:B------:R0:W-:Y:S01]  /*41c0*/  @P2 STG.E desc[UR40][R4.64+0xe0], R15 ;  /* 0x0000e00f04002986 */ /* 0x0001e2000c101928 */
[----:B------:R-:W-:Y:S05]  /*41d0*/  @!P3 BRA `(.L_x_89) ;  /* 0x000000000004b947 */ /* 0x000fea0003800000 */
[----:B------:R0:W5:Y:S02]  /*41e0*/  LDG.E.LTC128B R24, desc[UR40][R6.64+0xe4] ;  /* 0x0000e42806187981 */ /* 0x000164000c1e1920 */
.L_x_89:
[----:B------:R-:W-:Y:S05]  /*41f0*/  BSYNC B1 ;  /* 0x0000000000017941 */ /* 0x000fea0003800000 */
.L_x_88:
[----:B0----5:R-:W-:Y:S01]  /*4200*/  LOP3.LUT R4, R24, 0xffffe000, RZ, 0xc0, !PT ;  /* 0xffffe00018047812 */ /* 0x021fe200078ec0ff */
        /* <DEDUP_REMOVED lines=8> */
.L_x_91:
[----:B------:R-:W-:Y:S05]  /*4290*/  BSYNC B1 ;  /* 0x0000000000017941 */ /* 0x000fea0003800000 */
.L_x_90:
[----:B-----5:R-:W-:Y:S01]  /*42a0*/  LOP3.LUT R4, R24, 0xffffe000, RZ, 0xc0, !PT ;  /* 0xffffe00018047812 */ /* 0x020fe200078ec0ff */
[----:B------:R-:W-:Y:S01]  /*42b0*/  BSSY B1, `(.L_x_92) ;  /* 0x000000a000017945 */ /* 0x000fe20003800000 */
[----:B------:R-:W-:-:S03]  /*42c0*/  ISETP.GT.AND P0, PT, R3, 0x8, P0 ;  /* 0x000000080300780c */ /* 0x000fc60000704270 */
[----:B------:R-:W-:Y:S01]  /*42d0*/  FMUL R5, R4, R57 ;  /* 0x0000003904057220 */ /* 0x000fe20000400000 */
[----:B------:R-:W-:-:S03]  /*42e0*/  @P1 IMAD.MOV.U32 R4, RZ, RZ, R12 ;  /* 0x000000ffff041224 */ /* 0x000fc600078e000c */
[----:B-1----:R-:W-:Y:S01]  /*42f0*/  FFMA R7, R54, R56, R5 ;  /* 0x0000003836077223 */ /* 0x002fe20000000005 */
[----:B------:R-:W-:-:S04]  /*4300*/  @P1 IMAD.MOV.U32 R5, RZ, RZ, R13 ;  /* 0x000000ffff051224 */ /* 0x000fc800078e000d */
[----:B------:R-:W-:-:S05]  /*4310*/  F2FP.TF32.F32.PACK_B R7, R7 ;  /* 0x00000007ff07723e */ /* 0x000fca00024050ff */
[----:B------:R1:W-:Y:S01]  /*4320*/  @P1 STG.E desc[UR40][R4.64+0xe0], R7 ;  /* 0x0000e00704001986 */ /* 0x0003e2000c101928 */
[----:B------:R-:W-:Y:S05]  /*4330*/  @!P0 BRA `(.L_x_93) ;  /* 0x0000000000048947 */ /* 0x000fea0003800000 */
[----:B------:R0:W5:Y:S02]  /*4340*/  LDG.E.LTC128B R24, desc[UR40][R10.64+0xe4] ;  /* 0x0000e4280a187981 */ /* 0x000164000c1e1920 */
.L_x_93:
[----:B------:R-:W-:Y:S05]  /*4350*/  BSYNC B1 ;  /* 0x0000000000017941 */ /* 0x000fea0003800000 */
.L_x_92:
[----:B------:R-:W-:Y:S05]  /*4360*/  @!P0 BRA `(.L_x_94) ;  /* 0x0000000800908947 */ /* 0x000fea0003800000 */
[----:B-----5:R-:W-:-:S05]  /*4370*/  LOP3.LUT R24, R24, 0xffffe000, RZ, 0xc0, !PT ;  /* 0xffffe00018187812 */ /* 0x020fca00078ec0ff */
[----:B------:R-:W-:-:S04]  /*4380*/  FMUL R24, R24, R57 ;  /* 0x0000003918187220 */ /* 0x000fc80000400000 */
[----:B------:R-:W-:-:S05]  /*4390*/  FFMA R55, R55, R56, R24 ;  /* 0x0000003837377223 */ /* 0x000fca0000000018 */
[----:B------:R-:W-:-:S05]  /*43a0*/  F2FP.TF32.F32.PACK_B R55, R55 ;  /* 0x00000037ff37723e */ /* 0x000fca00024050ff */
[----:B------:R0:W-:Y:S01]  /*43b0*/  STG.E desc[UR40][R12.64+0xe4], R55 ;  /* 0x0000e4370c007986 */ /* 0x0001e2000c101928 */
[----:B------:R-:W-:Y:S05]  /*43c0*/  BRA `(.L_x_94) ;  /* 0x0000000800787947 */ /* 0x000fea0003800000 */
.L_x_33:
[----:B------:R-:W-:Y:S01]  /*43d0*/  ISETP.GT.AND P4, PT, R4, 0x1, PT ;  /* 0x000000010400780c */ /* 0x000fe20003f84270 */
[----:B------:R-:W-:Y:S01]  /*43e0*/  ULDC.64 UR4, c[0x0][0x5c0] ;  /* 0x0001700000047ab9 */ /* 0x000fe20000000a00 */
[-C--:B------:R-:W-:Y:S01]  /*43f0*/  FMUL R5, R24, R56.reuse ;  /* 0x0000003818057220 */ /* 0x080fe20000400000 */
[----:B------:R-:W-:Y:S01]  /*4400*/  LEA R6, P1, R72, UR4, 0x2 ;  /* 0x0000000448067c11 */ /* 0x000fe2000f8210ff */
[-C--:B------:R-:W-:Y:S01]  /*4410*/  FMUL R25, R25, R56.reuse ;  /* 0x0000003819197220 */ /* 0x080fe20000400000 */
[C---:B------:R-:W-:Y:S01]  /*4420*/  ISETP.GT.AND P0, PT, R3.reuse, RZ, P4 ;  /* 0x000000ff0300720c */ /* 0x040fe20002704270 */
[-C--:B------:R-:W-:Y:S01]  /*4430*/  FMUL R11, R26, R56.reuse ;  /* 0x000000381a0b7220 */ /* 0x080fe20000400000 */
[----:B------:R-:W-:Y:S01]  /*4440*/  ISETP.GT.AND P3, PT, R3, 0x8, P3 ;  /* 0x000000080300780c */ /* 0x000fe20001f64270 */
[-C--:B------:R-:W-:Y:S01]  /*4450*/  FMUL R27, R27, R56.reuse ;  /* 0x000000381b1b7220 */ /* 0x080fe20000400000 */
[----:B------:R-:W-:Y:S01]  /*4460*/  LEA.HI.X R7, R72, UR5, R83, 0x2, P1 ;  /* 0x0000000548077c11 */ /* 0x000fe200088f1453 */
[-C--:B------:R-:W-:Y:S01]  /*4470*/  FMUL R29, R29, R56.reuse ;  /* 0x000000381d1d7220 */ /* 0x080fe20000400000 */
[----:B------:R-:W-:Y:S01]  /*4480*/  F2FP.TF32.F32.PACK_B R5, R5 ;  /* 0x00000005ff05723e */ /* 0x000fe200024050ff */
[-C--:B------:R-:W-:Y:S01]  /*4490*/  FMUL R31, R31, R56.reuse ;  /* 0x000000381f1f7220 */ /* 0x080fe20000400000 */
[C---:B------:R-:W-:Y:S01]  /*44a0*/  SHF.L.U64.HI R9, R58.reuse, 0x2, R59 ;  /* 0x000000023a097819 */ /* 0x040fe2000001023b */
[----:B------:R-:W-:Y:S01]  /*44b0*/  FMUL R33, R33, R56 ;  /* 0x0000003821217220 */ /* 0x000fe20000400000 */
[----:B------:R-:W-:Y:S01]  /*44c0*/  LEA R8, P1, R58, R6, 0x2 ;  /* 0x000000063a087211 */ /* 0x000fe200078210ff */
[----:B------:R0:W-:Y:S01]  /*44d0*/  @P2 STG.E desc[UR40][R6.64], R5 ;  /* 0x0000000506002986 */ /* 0x0001e2000c101928 */
[----:B------:R-:W-:Y:S01]  /*44e0*/  F2FP.TF32.F32.PACK_B R25, R25 ;  /* 0x00000019ff19723e */ /* 0x000fe200024050ff */
[-C--:B------:R-:W-:Y:S01]  /*44f0*/  FMUL R13, R34, R56.reuse ;  /* 0x00000038220d7220 */ /* 0x080fe20000400000 */
[----:B------:R-:W-:Y:S01]  /*4500*/  F2FP.TF32.F32.PACK_B R11, R11 ;  /* 0x0000000bff0b723e */ /* 0x000fe200024050ff */
[----:B------:R-:W-:Y:S01]  /*4510*/  IMAD.X R9, R9, 0x1, R7, P1 ;  /* 0x0000000109097824 */ /* 0x000fe200008e0607 */
[C---:B------:R-:W-:Y:S01]  /*4520*/  ISETP.GT.AND P2, PT, R4.reuse, 0x8, PT ;  /* 0x000000080400780c */ /* 0x040fe20003f44270 */
[----:B------:R-:W-:Y:S01]  /*4530*/  @P0 STG.E desc[UR40][R6.64+0x4], R25 ;  /* 0x0000041906000986 */ /* 0x000fe2000c101928 */
[----:B------:R-:W-:Y:S01]  /*4540*/  ISETP.GT.AND P0, PT, R4, 0x9, PT ;  /* 0x000000090400780c */ /* 0x000fe20003f04270 */
[-C--:B------:R-:W-:Y:S01]  /*4550*/  FMUL R35, R35, R56.reuse ;  /* 0x0000003823237220 */ /* 0x080fe20000400000 */
[C---:B------:R-:W-:Y:S01]  /*4560*/  ISETP.GT.AND P4, PT, R3.reuse, 0x8, P4 ;  /* 0x000000080300780c */ /* 0x040fe20002784270 */
[----:B------:R1:W-:Y:S01]  /*4570*/  @P3 STG.E desc[UR40][R8.64], R11 ;  /* 0x0000000b08003986 */ /* 0x0003e2000c101928 */
[C---:B------:R-:W-:Y:S01]  /*4580*/  ISETP.GT.AND P1, PT, R3.reuse, RZ, P2 ;  /* 0x000000ff0300720c */ /* 0x040fe20001724270 */
[-C--:B0-----:R-:W-:Y:S01]  /*4590*/  FMUL R5, R28, R56.reuse ;  /* 0x000000381c057220 */ /* 0x081fe20000400000 */
[----:B------:R-:W-:Y:S01]  /*45a0*/  ISETP.GT.AND P3, PT, R3, RZ, P0 ;  /* 0x000000ff0300720c */ /* 0x000fe20000764270 */
[-C--:B------:R-:W-:Y:S01]  /*45b0*/  FMUL R37, R37, R56.reuse ;  /* 0x0000003825257220 */ /* 0x080fe20000400000 */
[----:B------:R-:W-:Y:S01]  /*45c0*/  F2FP.TF32.F32.PACK_B R27, R27 ;  /* 0x0000001bff1b723e */ /* 0x000fe200024050ff */
[-C--:B------:R-:W-:Y:S01]  /*45d0*/  FMUL R39, R39, R56.reuse ;  /* 0x0000003827277220 */ /* 0x080fe20000400000 */
[----:B------:R-:W-:Y:S01]  /*45e0*/  F2FP.TF32.F32.PACK_B R5, R5 ;  /* 0x00000005ff05723e */ /* 0x000fe200024050ff */
[-C--:B------:R-:W-:Y:S01]  /*45f0*/  FMUL R41, R41, R56.reuse ;  /* 0x0000003829297220 */ /* 0x080fe20000400000 */
[----:B------:R-:W-:Y:S01]  /*4600*/  ISETP.GT.AND P2, PT, R3, 0x8, P2 ;  /* 0x000000080300780c */ /* 0x000fe20001744270 */
[-C--:B------:R-:W-:Y:S01]  /*4610*/  FMUL R43, R43, R56.reuse ;  /* 0x000000382b2b7220 */ /* 0x080fe20000400000 */
[----:B------:R-:W-:Y:S01]  /*4620*/  F2FP.TF32.F32.PACK_B R29, R29 ;  /* 0x0000001dff1d723e */ /* 0x000fe200024050ff */
[----:B------:R-:W-:Y:S01]  /*4630*/  @P4 STG.E desc[UR40][R8.64+0x4], R27 ;  /* 0x0000041b08004986 */ /* 0x000fe2000c101928 */
[-C--:B-1----:R-:W-:Y:S01]  /*4640*/  FMUL R11, R30, R56.reuse ;  /* 0x000000381e0b7220 */ /* 0x082fe20000400000 */
[----:B------:R-:W-:Y:S01]  /*4650*/  ISETP.GT.AND P0, PT, R3, 0x8, P0 ;  /* 0x000000080300780c */ /* 0x000fe20000704270 */
[-C--:B------:R-:W-:Y:S01]  /*4660*/  FMUL R45, R45, R56.reuse ;  /* 0x000000382d2d7220 */ /* 0x080fe20000400000 */
[----:B------:R0:W-:Y:S01]  /*4670*/  @P1 STG.E desc[UR40][R6.64+0x20], R5 ;  /* 0x0000200506001986 */ /* 0x0001e2000c101928 */
[C---:B------:R-:W-:Y:S01]  /*4680*/  ISETP.GT.AND P4, PT, R4.reuse, 0x11, PT ;  /* 0x000000110400780c */ /* 0x040fe20003f84270 */
[-C--:B------:R-:W-:Y:S01]  /*4690*/  FMUL R47, R47, R56.reuse ;  /* 0x000000382f2f7220 */ /* 0x080fe20000400000 */
[----:B------:R-:W-:Y:S01]  /*46a0*/  F2FP.TF32.F32.PACK_B R11, R11 ;  /* 0x0000000bff0b723e */ /* 0x000fe200024050ff */
[----:B------:R-:W-:Y:S01]  /*46b0*/  @P3 STG.E desc[UR40][R6.64+0x24], R29 ;  /* 0x0000241d06003986 */ /* 0x000fe2000c101928 */
[----:B------:R-:W-:Y:S01]  /*46c0*/  ISETP.GT.AND P3, PT, R4, 0x10, PT ;  /* 0x000000100400780c */ /* 0x000fe20003f64270 */
[-C--:B------:R-:W-:Y:S01]  /*46d0*/  FMUL R49, R49, R56.reuse ;  /* 0x0000003831317220 */ /* 0x080fe20000400000 */
[----:B------:R-:W-:Y:S01]  /*46e0*/  F2FP.TF32.F32.PACK_B R31, R31 ;  /* 0x0000001fff1f723e */ /* 0x000fe200024050ff */
[----:B------:R1:W-:Y:S01]  /*46f0*/  @P2 STG.E desc[UR40][R8.64+0x20], R11 ;  /* 0x0000200b08002986 */ /* 0x0003e2000c101928 */
[C---:B------:R-:W-:Y:S01]  /*4700*/  ISETP.GT.AND P1, PT, R3.reuse, RZ, P3 ;  /* 0x000000ff0300720c */ /* 0x040fe20001f24270 */
[-C--:B------:R-:W-:Y:S01]  /*4710*/  FMUL R15, R50, R56.reuse ;  /* 0x00000038320f7220 */ /* 0x080fe20000400000 */
[C---:B------:R-:W-:Y:S01]  /*4720*/  ISETP.GT.AND P2, PT, R3.reuse, RZ, P4 ;  /* 0x000000ff0300720c */ /* 0x040fe20002744270 */
[-C--:B0-----:R-:W-:Y:S01]  /*4730*/  FMUL R5, R32, R56.reuse ;  /* 0x0000003820057220 */ /* 0x081fe20000400000 */
[----:B------:R-:W-:Y:S01]  /*4740*/  ISETP.GT.AND P3, PT, R3, 0x8, P3 ;  /* 0x000000080300780c */ /* 0x000fe20001f64270 */
[----:B------:R-:W-:Y:S01]  /*4750*/  @P0 STG.E desc[UR40][R8.64+0x24], R31 ;  /* 0x0000241f08000986 */ /* 0x000fe2000c101928 */
[----:B------:R-:W-:Y:S01]  /*4760*/  F2FP.TF32.F32.PACK_B R33, R33 ;  /* 0x00000021ff21723e */ /* 0x000fe200024050ff */
[-C--:B------:R-:W-:Y:S01]  /*4770*/  FMUL R51, R51, R56.reuse ;  /* 0x0000003833337220 */ /* 0x080fe20000400000 */
[----:B------:R-:W-:Y:S01]  /*4780*/  F2FP.TF32.F32.PACK_B R5, R5 ;  /* 0x00000005ff05723e */ /* 0x000fe200024050ff */
[-C--:B------:R-:W-:Y:S01]  /*4790*/  FMUL R53, R53, R56.reuse ;  /* 0x0000003835357220 */ /* 0x080fe20000400000 */
[----:B------:R-:W-:Y:S01]  /*47a0*/  F2FP.TF32.F32.PACK_B R13, R13 ;  /* 0x0000000dff0d723e */ /* 0x000fe200024050ff */
[-C--:B-1----:R-:W-:Y:S01]  /*47b0*/  FMUL R11, R38, R56.reuse ;  /* 0x00000038260b7220 */ /* 0x082fe20000400000 */
[C---:B------:R-:W-:Y:S01]  /*47c0*/  ISETP.GT.AND P0, PT, R4.reuse, 0x19, PT ;  /* 0x000000190400780c */ /* 0x040fe20003f04270 */
[----:B------:R0:W-:Y:S01]  /*47d0*/  @P1 STG.E desc[UR40][R6.64+0x40], R5 ;  /* 0x0000400506001986 */ /* 0x0001e2000c101928 */
[----:B------:R-:W-:Y:S01]  /*47e0*/  ISETP.GT.AND P1, PT, R4, 0x18, PT ;  /* 0x000000180400780c */ /* 0x000fe20003f24270 */
[----:B------:R-:W-:Y:S01]  /*47f0*/  FMUL R55, R55, R56 ;  /* 0x0000003837377220 */ /* 0x000fe20000400000 */
[C---:B------:R-:W-:Y:S01]  /*4800*/  ISETP.GT.AND P4, PT, R3.reuse, 0x8, P4 ;  /* 0x000000080300780c */ /* 0x040fe20002784270 */
[----:B------:R-:W-:Y:S01]  /*4810*/  @P2 STG.E desc[UR40][R6.64+0x44], R33 ;  /* 0x0000442106002986 */ /* 0x000fe2000c101928 */
[----:B------:R-:W-:-:S02]  /*4820*/  ISETP.GT.AND P2, PT, R3, RZ, P1 ;  /* 0x000000ff0300720c */ /* 0x000fc40000f44270 */
[C---:B------:R-:W-:Y:S01]  /*4830*/  ISETP.GT.AND P1, PT, R3.reuse, 0x8, P1 ;  /* 0x000000080300780c */ /* 0x040fe20000f24270 */
[----:B------:R1:W-:Y:S01]  /*4840*/  @P3 STG.E desc[UR40][R8.64+0x40], R13 ;  /* 0x0000400d08003986 */ /* 0x0003e2000c101928 */
[----:B------:R-:W-:Y:S02]  /*4850*/  ISETP.GT.AND P3, PT, R3, RZ, P0 ;  /* 0x000000ff0300720c */ /* 0x000fe40000764270 */
[----:B------:R-:W-:Y:S01]  /*4860*/  F2FP.TF32.F32.PACK_B R35, R35 ;  /* 0x00000023ff23723e */ /* 0x000fe200024050ff */
[----:B0-----:R-:W-:Y:S01]  /*4870*/  FMUL R5, R36, R56 ;  /* 0x0000003824057220 */ /* 0x001fe20000400000 */
[----:B------:R-:W-:Y:S02]  /*4880*/  F2FP.TF32.F32.PACK_B R37, R37 ;  /* 0x00000025ff25723e */ /* 0x000fe400024050ff */
[----:B------:R-:W-:Y:S01]  /*4890*/  F2FP.TF32.F32.PACK_B R11, R11 ;  /* 0x0000000bff0b723e */ /* 0x000fe200024050ff */
[----:B------:R-:W-:Y:S01]  /*48a0*/  @P4 STG.E desc[UR40][R8.64+0x44], R35 ;  /* 0x0000442308004986 */ /* 0x000fe2000c101928 */
[----:B------:R-:W-:-:S02]  /*48b0*/  F2FP.TF32.F32.PACK_B R5, R5 ;  /* 0x00000005ff05723e */ /* 0x000fc400024050ff */
[----:B------:R-:W-:Y:S01]  /*48c0*/  F2FP.TF32.F32.PACK_B R39, R39 ;  /* 0x00000027ff27723e */ /* 0x000fe200024050ff */
[----:B-1----:R-:W-:Y:S01]  /*48d0*/  FMUL R13, R42, R56 ;  /* 0x000000382a0d7220 */ /* 0x002fe20000400000 */
[----:B------:R-:W-:Y:S01]  /*48e0*/  F2FP.TF32.F32.PACK_B R41, R41 ;  /* 0x00000029ff29723e */ /* 0x000fe200024050ff */
[----:B------:R0:W-:Y:S01]  /*48f0*/  @P2 STG.E desc[UR40][R6.64+0x60], R5 ;  /* 0x0000600506002986 */ /* 0x0001e2000c101928 */
[C---:B------:R-:W-:Y:S02]  /*4900*/  ISETP.GT.AND P2, PT, R4.reuse, 0x20, PT ;  /* 0x000000200400780c */ /* 0x040fe40003f44270 */
[----:B------:R-:W-:Y:S01]  /*4910*/  F2FP.TF32.F32.PACK_B R13, R13 ;  /* 0x0000000dff0d723e */ /* 0x000fe200024050ff */
[----:B------:R-:W-:Y:S01]  /*4920*/  @P3 STG.E desc[UR40][R6.64+0x64], R37 ;  /* 0x0000642506003986 */ /* 0x000fe2000c101928 */
[C---:B------:R-:W-:Y:S02]  /*4930*/  ISETP.GT.AND P3, PT, R3.reuse, 0x8, P0 ;  /* 0x000000080300780c */ /* 0x040fe40000764270 */
[----:B------:R-:W-:Y:S01]  /*4940*/  ISETP.GT.AND P0, PT, R4, 0x21, PT ;  /* 0x000000210400780c */ /* 0x000fe20003f04270 */
[----:B------:R1:W-:Y:S01]  /*4950*/  @P1 STG.E desc[UR40][R8.64+0x60], R11 ;  /* 0x0000600b08001986 */ /* 0x0003e2000c101928 */
[----:B------:R-:W-:-:S02]  /*4960*/  ISETP.GT.AND P4, PT, R3, RZ, P2 ;  /* 0x000000ff0300720c */ /* 0x000fc40001784270 */
[C---:B------:R-:W-:Y:S01]  /*4970*/  ISETP.GT.AND P1, PT, R3.reuse, RZ, P0 ;  /* 0x000000ff0300720c */ /* 0x040fe20000724270 */
[-C--:B0-----:R-:W-:Y:S01]  /*4980*/  FMUL R5, R40, R56.reuse ;  /* 0x0000003828057220 */ /* 0x081fe20000400000 */
[C---:B------:R-:W-:Y:S02]  /*4990*/  ISETP.GT.AND P2, PT, R3.reuse, 0x8, P2 ;  /* 0x000000080300780c */ /* 0x040fe40001744270 */
[----:B------:R-:W-:Y:S02]  /*49a0*/  F2FP.TF32.F32.PACK_B R43, R43 ;  /* 0x0000002bff2b723e */ /* 0x000fe400024050ff */
[----:B------:R-:W-:Y:S01]  /*49b0*/  F2FP.TF32.F32.PACK_B R5, R5 ;  /* 0x00000005ff05723e */ /* 0x000fe200024050ff */
[----:B------:R-:W-:Y:S01]  /*49c0*/  @P3 STG.E desc[UR40][R8.64+0x64], R39 ;  /* 0x0000642708003986 */ /* 0x000fe2000c101928 */
[----:B------:R-:W-:Y:S01]  /*49d0*/  ISETP.GT.AND P3, PT, R3, 0x8, P0 ;  /* 0x000000080300780c */ /* 0x000fe20000764270 */
[----:B-1----:R-:W-:Y:S01]  /*49e0*/  FMUL R11, R46, R56 ;  /* 0x000000382e0b7220 */ /* 0x002fe20000400000 */
[----:B------:R-:W-:Y:S01]  /*49f0*/  ISETP.GT.AND P0, PT, R4, 0x29, PT ;  /* 0x000000290400780c */ /* 0x000fe20003f04270 */
[----:B------:R0:W-:Y:S01]  /*4a00*/  @P4 STG.E desc[UR40][R6.64+0x80], R5 ;  /* 0x0000800506004986 */ /* 0x0001e2000c101928 */
[----:B------:R-:W-:-:S02]  /*4a10*/  F2FP.TF32.F32.PACK_B R45, R45 ;  /* 0x0000002dff2d723e */ /* 0x000fc400024050ff */
[----:B------:R-:W-:Y:S01]  /*4a20*/  F2FP.TF32.F32.PACK_B R11, R11 ;  /* 0x0000000bff0b723e */ /* 0x000fe200024050ff */
[----:B------:R-:W-:Y:S01]  /*4a30*/  @P1 STG.E desc[UR40][R6.64+0x84], R41 ;  /* 0x0000842906001986 */ /* 0x000fe2000c101928 */
[----:B------:R-:W-:Y:S02]  /*4a40*/  ISETP.GT.AND P1, PT, R4, 0x28, PT ;  /* 0x000000280400780c */ /* 0x000fe40003f24270 */
[----:B------:R-:W-:Y:S01]  /*4a50*/  F2FP.TF32.F32.PACK_B R47, R47 ;  /* 0x0000002fff2f723e */ /* 0x000fe200024050ff */
[----:B------:R1:W-:Y:S01]  /*4a60*/  @P2 STG.E desc[UR40][R8.64+0x80], R13 ;  /* 0x0000800d08002986 */ /* 0x0003e2000c101928 */
[C---:B------:R-:W-:Y:S02]  /*4a70*/  ISETP.GT.AND P4, PT, R3.reuse, RZ, P1 ;  /* 0x000000ff0300720c */ /* 0x040fe40000f84270 */
[C---:B------:R-:W-:Y:S01]  /*4a80*/  ISETP.GT.AND P2, PT, R3.reuse, RZ, P0 ;  /* 0x000000ff0300720c */ /* 0x040fe20000744270 */
[----:B0-----:R-:W-:Y:S01]  /*4a90*/  FMUL R5, R44, R56 ;  /* 0x000000382c057220 */ /* 0x001fe20000400000 */
[----:B------:R-:W-:Y:S01]  /*4aa0*/  ISETP.GT.AND P1, PT, R3, 0x8, P1 ;  /* 0x000000080300780c */ /* 0x000fe20000f24270 */
[----:B------:R-:W-:Y:S01]  /*4ab0*/  @P3 STG.E desc[UR40][R8.64+0x84], R43 ;  /* 0x0000842b08003986 */ /* 0x000fe2000c101928 */
[----:B------:R-:W-:-:S02]  /*4ac0*/  ISETP.GT.AND P3, PT, R4, 0x31, PT ;  /* 0x000000310400780c */ /* 0x000fc40003f64270 */
[----:B------:R-:W-:Y:S02]  /*4ad0*/  F2FP.TF32.F32.PACK_B R5, R5 ;  /* 0x00000005ff05723e */ /* 0x000fe400024050ff */
[----:B------:R-:W-:Y:S01]  /*4ae0*/  ISETP.GT.AND P0, PT, R3, 0x8, P0 ;  /* 0x000000080300780c */ /* 0x000fe20000704270 */
[----:B-1----:R-:W-:Y:S01]  /*4af0*/  FMUL R13, R48, R56 ;  /* 0x00000038300d7220 */ /* 0x002fe20000400000 */
[----:B------:R-:W-:Y:S01]  /*4b00*/  F2FP.TF32.F32.PACK_B R49, R49 ;  /* 0x00000031ff31723e */ /* 0x000fe200024050ff */
[----:B------:R-:W-:Y:S01]  /*4b10*/  @P4 STG.E desc[UR40][R6.64+0xa0], R5 ;  /* 0x0000a00506004986 */ /* 0x000fe2000c101928 */
[----:B------:R-:W-:Y:S02]  /*4b20*/  F2FP.TF32.F32.PACK_B R15, R15 ;  /* 0x0000000fff0f723e */ /* 0x000fe400024050ff */
[----:B------:R-:W-:Y:S01]  /*4b30*/  F2FP.TF32.F32.PACK_B R13, R13 ;  /* 0x0000000dff0d723e */ /* 0x000fe200024050ff */
[----:B------:R-:W-:Y:S01]  /*4b40*/  @P2 STG.E desc[UR40][R6.64+0xa4], R45 ;  /* 0x0000a42d06002986 */ /* 0x000fe2000c101928 */
[----:B------:R-:W-:-:S02]  /*4b50*/  ISETP.GT.AND P2, PT, R4, 0x30, PT ;  /* 0x000000300400780c */ /* 0x000fc40003f44270 */
[----:B------:R-:W-:Y:S01]  /*4b60*/  F2FP.TF32.F32.PACK_B R51, R51 ;  /* 0x00000033ff33723e */ /* 0x000fe200024050ff */
[----:B------:R0:W-:Y:S01]  /*4b70*/  @P1 STG.E desc[UR40][R8.64+0xa0], R11 ;  /* 0x0000a00b08001986 */ /* 0x0001e2000c101928 */
[C---:B------:R-:W-:Y:S02]  /*4b80*/  ISETP.GT.AND P4, PT, R3.reuse, RZ, P2 ;  /* 0x000000ff0300720c */ /* 0x040fe40001784270 */
[C---:B------:R-:W-:Y:S01]  /*4b90*/  ISETP.GT.AND P1, PT, R3.reuse, RZ, P3 ;  /* 0x000000ff0300720c */ /* 0x040fe20001f24270 */
[----:B------:R-:W-:Y:S01]  /*4ba0*/  @P0 STG.E desc[UR40][R8.64+0xa4], R47 ;  /* 0x0000a42f08000986 */ /* 0x000fe2000c101928 */
[C---:B------:R-:W-:Y:S02]  /*4bb0*/  ISETP.GT.AND P2, PT, R3.reuse, 0x8, P2 ;  /* 0x000000080300780c */ /* 0x040fe40001744270 */
[----:B------:R-:W-:Y:S02]  /*4bc0*/  ISETP.GT.AND P0, PT, R4, 0x38, PT ;  /* 0x000000380400780c */ /* 0x000fe40003f04270 */
[----:B------:R-:W-:-:S02]  /*4bd0*/  ISETP.GT.AND P3, PT, R3, 0x8, P3 ;  /* 0x000000080300780c */ /* 0x000fc40001f64270 */
[----:B------:R-:W-:Y:S01]  /*4be0*/  F2FP.TF32.F32.PACK_B R53, R53 ;  /* 0x00000035ff35723e */ /* 0x000fe200024050ff */
[----:B0-----:R-:W-:Y:S01]  /*4bf0*/  FMUL R11, R54, R56 ;  /* 0x00000038360b7220 */ /* 0x001fe20000400000 */
[----:B------:R-:W-:Y:S01]  /*4c00*/  F2FP.TF32.F32.PACK_B R55, R55 ;  /* 0x00000037ff37723e */ /* 0x000fe200024050ff */
[----:B------:R-:W-:Y:S01]  /*4c10*/  @P4 STG.E desc[UR40][R6.64+0xc0], R13 ;  /* 0x0000c00d06004986 */ /* 0x000fe2000c101928 */
[----:B------:R-:W-:Y:S01]  /*4c20*/  ISETP.GT.AND P4, PT, R4, 0x39, PT ;  /* 0x000000390400780c */ /* 0x000fe20003f84270 */
[----:B------:R-:W-:Y:S01]  /*4c30*/  @P1 IMAD.MOV.U32 R4, RZ, RZ, R6 ;  /* 0x000000ffff041224 */ /* 0x000fe200078e0006 */
[----:B------:R-:W-:Y:S01]  /*4c40*/  F2FP.TF32.F32.PACK_B R11, R11 ;  /* 0x0000000bff0b723e */ /* 0x000fe200024050ff */
[----:B------:R-:W-:-:S05]  /*4c50*/  @P1 IMAD.MOV.U32 R5, RZ, RZ, R7 ;  /* 0x000000ffff051224 */ /* 0x000fca00078e0007 */
[----:B------:R0:W-:Y:S01]  /*4c60*/  @P1 STG.E desc[UR40][R4.64+0xc4], R49 ;  /* 0x0000c43104001986 */ /* 0x0001e2000c101928 */
[C---:B------:R-:W-:Y:S02]  /*4c70*/  ISETP.GT.AND P1, PT, R3.reuse, RZ, P0 ;  /* 0x000000ff0300720c */ /* 0x040fe40000724270 */
[----:B------:R-:W-:Y:S01]  /*4c80*/  ISETP.GT.AND P0, PT, R3, 0x8, P0 ;  /* 0x000000080300780c */ /* 0x000fe20000704270 */
[----:B0-----:R-:W-:Y:S02]  /*4c90*/  @P2 IMAD.MOV.U32 R4, RZ, RZ, R8 ;  /* 0x000000ffff042224 */ /* 0x001fe400078e0008 */
[----:B------:R-:W-:-:S05]  /*4ca0*/  @P2 IMAD.MOV.U32 R5, RZ, RZ, R9 ;  /* 0x000000ffff052224 */ /* 0x000fca00078e0009 */
[----:B------:R0:W-:Y:S01]  /*4cb0*/  @P2 STG.E desc[UR40][R4.64+0xc0], R15 ;  /* 0x0000c00f04002986 */ /* 0x0001e2000c101928 */
[C---:B------:R-:W-:Y:S02]  /*4cc0*/  ISETP.GT.AND P2, PT, R3.reuse, RZ, P4 ;  /* 0x000000ff0300720c */ /* 0x040fe40002744270 */
[----:B------:R-:W-:Y:S01]  /*4cd0*/  ISETP.GT.AND P4, PT, R3, 0x8, P4 ;  /* 0x000000080300780c */ /* 0x000fe20002784270 */
[----:B------:R-:W-:-:S05]  /*4ce0*/  FMUL R3, R52, R56 ;  /* 0x0000003834037220 */ /* 0x000fca0000400000 */
[----:B------:R-:W-:Y:S01]  /*4cf0*/  F2FP.TF32.F32.PACK_B R3, R3 ;  /* 0x00000003ff03723e */ /* 0x000fe200024050ff */
[----:B0-----:R-:W-:Y:S02]  /*4d00*/  @P3 IMAD.MOV.U32 R4, RZ, RZ, R8 ;  /* 0x000000ffff043224 */ /* 0x001fe400078e0008 */
[----:B------:R-:W-:-:S05]  /*4d10*/  @P3 IMAD.MOV.U32 R5, RZ, RZ, R9 ;  /* 0x000000ffff053224 */ /* 0x000fca00078e0009 */
[----:B------:R0:W-:Y:S02]  /*4d20*/  @P3 STG.E desc[UR40][R4.64+0xc4], R51 ;  /* 0x0000c43304003986 */ /* 0x0001e4000c101928 */
[----:B0-----:R-:W-:Y:S02]  /*4d30*/  @P1 IMAD.MOV.U32 R4, RZ, RZ, R6 ;  /* 0x000000ffff041224 */ /* 0x001fe400078e0006 */
[----:B------:R-:W-:-:S05]  /*4d40*/  @P1 IMAD.MOV.U32 R5, RZ, RZ, R7 ;  /* 0x000000ffff051224 */ /* 0x000fca00078e0007 */
[----:B------:R0:W-:Y:S04]  /*4d50*/  @P1 STG.E desc[UR40][R4.64+0xe0], R3 ;  /* 0x0000e00304001986 */ /* 0x0001e8000c101928 */
[----:B------:R1:W-:Y:S01]  /*4d60*/  @P2 STG.E desc[UR40][R6.64+0xe4], R53 ;  /* 0x0000e43506002986 */ /* 0x0003e2000c101928 */
[----:B0-----:R-:W-:Y:S02]  /*4d70*/  @P0 IMAD.MOV.U32 R4, RZ, RZ, R8 ;  /* 0x000000ffff040224 */ /* 0x001fe400078e0008 */
[----:B------:R-:W-:-:S05]  /*4d80*/  @P0 IMAD.MOV.U32 R5, RZ, RZ, R9 ;  /* 0x000000ffff050224 */ /* 0x000fca00078e0009 */
[----:B------:R1:W-:Y:S04]  /*4d90*/  @P0 STG.E desc[UR40][R4.64+0xe0], R11 ;  /* 0x0000e00b04000986 */ /* 0x0003e8000c101928 */
[----:B------:R1:W-:Y:S02]  /*4da0*/  @P4 STG.E desc[UR40][R8.64+0xe4], R55 ;  /* 0x0000e43708004986 */ /* 0x0003e4000c101928 */
.L_x_94:
[----:B------:R-:W-:Y:S05]  /*4db0*/  BSYNC B0 ;  /* 0x0000000000007941 */ /* 0x000fea0003800000 */
.L_x_32:
[----:B------:R-:W-:Y:S01]  /*4dc0*/  IADD3 R16, P0, R16, UR38, RZ ;  /* 0x0000002610107c10 */ /* 0x000fe2000ff1e0ff */
[----:B------:R-:W-:Y:S01]  /*4dd0*/  ULDC.64 UR4, c[0x0][0x650] ;  /* 0x0001940000047ab9 */ /* 0x000fe20000000a00 */
[----:B------:R-:W-:Y:S01]  /*4de0*/  PRMT R3, RZ, 0x7610, R3 ;  /* 0x00007610ff037816 */ /* 0x000fe20000000003 */
[----:B------:R-:W-:Y:S01]  /*4df0*/  IMAD.MOV.U32 R70, RZ, RZ, -0x1 ;  /* 0xffffffffff467424 */ /* 0x000fe200078e00ff */
[----:B------:R-:W-:Y:S01]  /*4e00*/  IADD3.X R17, R17, UR37, RZ, P0, !PT ;  /* 0x0000002511117c10 */ /* 0x000fe200087fe4ff */
[----:B--2---:R-:W-:Y:S01]  /*4e10*/  IMAD.MOV.U32 R67, RZ, RZ, -0x1 ;  /* 0xffffffffff437424 */ /* 0x004fe200078e00ff */
[----:B------:R-:W-:-:S04]  /*4e20*/  ISETP.GE.U32.AND P0, PT, R16, UR4, PT ;  /* 0x0000000410007c0c */ /* 0x000fc8000bf06070 */
[----:B------:R-:W-:-:S13]  /*4e30*/  ISETP.GE.U32.AND.EX P0, PT, R17, UR5, PT, P0 ;  /* 0x0000000511007c0c */ /* 0x000fda000bf06100 */
[----:B------:R-:W-:Y:S05]  /*4e40*/  @P0 BRA `(.L_x_95) ;  /* 0x00000004004c0947 */ /* 0x000fea0003800000 */
[----:B01-3--:R-:W0:Y:S01]  /*4e50*/  LDC.64 R10, c[0x0][0x628] ;  /* 0x00018a00ff0a7b82 */ /* 0x00be220000000a00 */
[----:B----4-:R-:W1:Y:S01]  /*4e60*/  S2R R12, SR_CTAID.X ;  /* 0x00000000000c7919 */ /* 0x010e620000002500 */
[----:B------:R-:W-:Y:S02]  /*4e70*/  IMAD.MOV.U32 R8, RZ, RZ, R16 ;  /* 0x000000ffff087224 */ /* 0x000fe400078e0010 */
[----:B------:R-:W-:Y:S01]  /*4e80*/  IMAD.MOV.U32 R9, RZ, RZ, R17 ;  /* 0x000000ffff097224 */ /* 0x000fe200078e0011 */
[----:B------:R-:W2:Y:S03]  /*4e90*/  S2R R20, SR_CTAID.Y ;  /* 0x0000000000147919 */ /* 0x000ea60000002600 */
[----:B------:R-:W3:Y:S08]  /*4ea0*/  LDC R0, c[0x0][0x630] ;  /* 0x00018c00ff007b82 */ /* 0x000ef00000000800 */
[----:B------:R-:W4:Y:S01]  /*4eb0*/  LDC.64 R14, c[0x0][0x620] ;  /* 0x00018800ff0e7b82 */ /* 0x000f220000000a00 */
[----:B0-----:R-:W-:-:S04]  /*4ec0*/  ISETP.NE.U32.AND P0, PT, R10, RZ, PT ;  /* 0x000000ff0a00720c */ /* 0x001fc80003f05070 */
[----:B------:R-:W-:-:S13]  /*4ed0*/  ISETP.NE.AND.EX P0, PT, R11, RZ, PT, P0 ;  /* 0x000000ff0b00720c */ /* 0x000fda0003f05300 */
[----:B-1234-:R-:W-:Y:S05]  /*4ee0*/  @!P0 BRA `(.L_x_96) ;  /* 0x0000000000288947 */ /* 0x01efea0003800000 */
        /* <DEDUP_REMOVED lines=10> */
.L_x_96:
[-CC-:B------:R-:W-:Y:S01]  /*4f90*/  SHF.R.U64 R67, R8, R0.reuse, R9.reuse ;  /* 0x0000000008437219 */ /* 0x180fe20000001209 */
[----:B------:R-:W0:Y:S01]  /*4fa0*/  LDC.64 R26, c[0x0][0x640] ;  /* 0x00019000ff1a7b82 */ /* 0x000e220000000a00 */
[----:B------:R-:W-:Y:S01]  /*4fb0*/  SHF.R.U32.HI R0, RZ, R0, R9 ;  /* 0x00000000ff007219 */ /* 0x000fe20000011609 */
[----:B------:R-:W-:Y:S01]  /*4fc0*/  ULDC UR4, c[0x0][0x150] ;  /* 0x0000540000047ab9 */ /* 0x000fe20000000800 */
[----:B------:R-:W-:Y:S02]  /*4fd0*/  IADD3 R3, P0, RZ, -R67, RZ ;  /* 0x80000043ff037210 */ /* 0x000fe40007f1e0ff */
[----:B------:R-:W-:-:S03]  /*4fe0*/  I2FP.F32.U32 R7, R12 ;  /* 0x0000000c00077245 */ /* 0x000fc60000201000 */
[----:B------:R-:W1:Y:S01]  /*4ff0*/  LDC R6, c[0x0][0x618] ;  /* 0x00018600ff067b82 */ /* 0x000e620000000800 */
[----:B------:R-:W-:Y:S02]  /*5000*/  IMAD.X R5, RZ, RZ, ~R0, P0 ;  /* 0x000000ffff057224 */ /* 0x000fe400000e0e00 */
[----:B------:R-:W-:Y:S01]  /*5010*/  FMUL R7, R7, UR4 ;  /* 0x0000000407077c20 */ /* 0x000fe20008400000 */
[----:B------:R-:W-:Y:S01]  /*5020*/  ULDC UR4, c[0x0][0x154] ;  /* 0x0000550000047ab9 */ /* 0x000fe20000000800 */
[-C--:B------:R-:W-:Y:S02]  /*5030*/  IMAD R0, R5, R14.reuse, RZ ;  /* 0x0000000e05007224 */ /* 0x080fe400078e02ff */
[C---:B------:R-:W-:Y:S01]  /*5040*/  IMAD.WIDE.U32 R4, R3.reuse, R14, R16 ;  /* 0x0000000e03047225 */ /* 0x040fe200078e0010 */
[----:B------:R-:W2:Y:S01]  /*5050*/  LDC R11, c[0x0][0x608] ;  /* 0x00018200ff0b7b82 */ /* 0x000ea20000000800 */
[----:B------:R-:W3:Y:S02]  /*5060*/  F2I.U32.TRUNC.NTZ R7, R7 ;  /* 0x0000000700077305 */ /* 0x000ee4000020f000 */
[----:B------:R-:W-:-:S04]  /*5070*/  IMAD R3, R3, R15, R0 ;  /* 0x0000000f03037224 */ /* 0x000fc800078e0200 */
[----:B------:R-:W-:Y:S01]  /*5080*/  IMAD.IADD R3, R5, 0x1, R3 ;  /* 0x0000000105037824 */ /* 0x000fe200078e0203 */
[----:B------:R-:W4:Y:S01]  /*5090*/  LDC R8, c[0x0][0x658] ;  /* 0x00019600ff087b82 */ /* 0x000f220000000800 */
[----:B------:R-:W-:Y:S02]  /*50a0*/  I2FP.F32.U32 R5, R20 ;  /* 0x0000001400057245 */ /* 0x000fe40000201000 */
[----:B0-----:R-:W-:-:S04]  /*50b0*/  ISETP.NE.U32.AND P0, PT, R26, RZ, PT ;  /* 0x000000ff1a00720c */ /* 0x001fc80003f05070 */
[----:B------:R-:W-:Y:S01]  /*50c0*/  ISETP.NE.AND.EX P0, PT, R27, RZ, PT, P0 ;  /* 0x000000ff1b00720c */ /* 0x000fe20003f05300 */
[----:B------:R-:W0:Y:S01]  /*50d0*/  LDC R9, c[0x0][0x144] ;  /* 0x00005100ff097b82 */ /* 0x000e220000000800 */
[-C--:B-1----:R-:W-:Y:S01]  /*50e0*/  SHF.R.U64 R13, R4, R6.reuse, R3 ;  /* 0x00000006040d7219 */ /* 0x082fe20000001203 */
[----:B---3--:R-:W-:Y:S01]  /*50f0*/  IMAD.MOV R7, RZ, RZ, -R7 ;  /* 0x000000ffff077224 */ /* 0x008fe200078e0a07 */
[----:B------:R-:W-:Y:S01]  /*5100*/  SHF.R.U32.HI R0, RZ, R6, R3 ;  /* 0x00000006ff007219 */ /* 0x000fe20000011603 */
[----:B------:R-:W-:-:S04]  /*5110*/  FMUL R6, R5, UR4 ;  /* 0x0000000405067c20 */ /* 0x000fc80008400000 */
[----:B------:R-:W1:Y:S01]  /*5120*/  LDC R21, c[0x0][0x148] ;  /* 0x00005200ff157b82 */ /* 0x000e620000000800 */
[----:B------:R3:W0:Y:S01]  /*5130*/  F2I.U32.TRUNC.NTZ R14, R6 ;  /* 0x00000006000e7305 */ /* 0x000622000020f000 */
[-CC-:B--2---:R-:W-:Y:S02]  /*5140*/  SHF.R.U64 R10, R13, R11.reuse, R0.reuse ;  /* 0x0000000b0d0a7219 */ /* 0x184fe40000001200 */
[----:B------:R-:W-:-:S04]  /*5150*/  SHF.R.U32.HI R3, RZ, R11, R0 ;  /* 0x0000000bff037219 */ /* 0x000fc80000011600 */
[----:B-----5:R-:W2:Y:S01]  /*5160*/  LDC R24, c[0x0][0x648] ;  /* 0x00019200ff187b82 */ /* 0x020ea20000000800 */
[-CC-:B----4-:R-:W-:Y:S02]  /*5170*/  SHF.R.U64 R15, R10, R8.reuse, R3.reuse ;  /* 0x000000080a0f7219 */ /* 0x190fe40000001203 */
[----:B------:R-:W-:-:S03]  /*5180*/  SHF.R.U32.HI R5, RZ, R8, R3 ;  /* 0x00000008ff057219 */ /* 0x000fc60000011603 */
[----:B------:R-:W-:Y:S02]  /*5190*/  IMAD.MOV.U32 R4, RZ, RZ, R15 ;  /* 0x000000ffff047224 */ /* 0x000fe400078e000f */
[----:B------:R-:W4:Y:S01]  /*51a0*/  LDC R28, c[0x0][0x638] ;  /* 0x00018e00ff1c7b82 */ /* 0x000f220000000800 */
[----:B0-----:R-:W-:-:S07]  /*51b0*/  IMAD R25, R9, R7, R12 ;  /* 0x0000000709197224 */ /* 0x001fce00078e020c */
[----:B------:R-:W0:Y:S08]  /*51c0*/  LDC R29, c[0x0][0x610] ;  /* 0x00018400ff1d7b82 */ /* 0x000e300000000800 */
[----:B------:R-:W0:Y:S01]  /*51d0*/  LDC R30, c[0x0][0x600] ;  /* 0x00018000ff1e7b82 */ /* 0x000e220000000800 */
[----:B-1-3--:R-:W-:Y:S05]  /*51e0*/  @!P0 BRA `(.L_x_97) ;  /* 0x0000000000288947 */ /* 0x00afea0003800000 */
[----:B------:R-:W1:Y:S02]  /*51f0*/  LDC R0, c[0x0][0x64c] ;  /* 0x00019300ff007b82 */ /* 0x000e640000000800 */
[----:B-1----:R-:W-:-:S05]  /*5200*/  IADD3 R3, P0, R15, R0, RZ ;  /* 0x000000000f037210 */ /* 0x002fca0007f1e0ff */
        /* <DEDUP_REMOVED lines=8> */
.L_x_97:
[----:B------:R-:W-:Y:S01]  /*5290*/  ISETP.NE.AND P0, PT, R2, 0x1, PT ;  /* 0x000000010200780c */ /* 0x000fe20003f05270 */
[----:B------:R-:W-:Y:S01]  /*52a0*/  IMAD.MOV R14, RZ, RZ, -R14 ;  /* 0x000000ffff0e7224 */ /* 0x000fe200078e0a0e */
[----:B--2---:R-:W-:Y:S02]  /*52b0*/  SHF.R.U64 R0, R4, R24, R5 ;  /* 0x0000001804007219 */ /* 0x004fe40000001205 */
[----:B------:R-:W-:Y:S02]  /*52c0*/  LOP3.LUT R3, R10, R65, RZ, 0xc0, !PT ;  /* 0x000000410a037212 */ /* 0x000fe400078ec0ff */
[----:B------:R-:W-:Y:S01]  /*52d0*/  LOP3.LUT R6, R13, R64, RZ, 0xc0, !PT ;  /* 0x000000400d067212 */ /* 0x000fe200078ec0ff */
[----:B------:R-:W-:Y:S02]  /*52e0*/  IMAD.MOV R4, RZ, RZ, -R0 ;  /* 0x000000ffff047224 */ /* 0x000fe400078e0a00 */
[----:B------:R-:W-:Y:S02]  /*52f0*/  IMAD R0, R60, R0, R3 ;  /* 0x000000003c007224 */ /* 0x000fe400078e0203 */
[----:B----4-:R-:W-:-:S02]  /*5300*/  IMAD R3, R4, R28, R15 ;  /* 0x0000001c04037224 */ /* 0x010fc400078e020f */
[----:B------:R-:W-:Y:S02]  /*5310*/  @P0 IMAD R25, R21, R14, R20 ;  /* 0x0000000e15190224 */ /* 0x000fe400078e0214 */
[----:B0-----:R-:W-:Y:S02]  /*5320*/  IMAD R5, R3, R30, R6 ;  /* 0x0000001e03057224 */ /* 0x001fe400078e0206 */
[----:B------:R-:W-:Y:S02]  /*5330*/  IMAD R0, R0, R29, R25 ;  /* 0x0000001d00007224 */ /* 0x000fe400078e0219 */
[----:B------:R-:W-:-:S03]  /*5340*/  IMAD.MOV.U32 R4, RZ, RZ, 0x1 ;  /* 0x00000001ff047424 */ /* 0x000fc600078e00ff */
[----:B------:R-:W-:Y:S02]  /*5350*/  SEL R70, R5, R0, !P0 ;  /* 0x0000000005467207 */ /* 0x000fe40004000000 */
[----:B------:R-:W-:Y:S02]  /*5360*/  PRMT R3, R4, 0x7610, R3 ;  /* 0x0000761004037816 */ /* 0x000fe40000000003 */
[----:B------:R-:W-:-:S07]  /*5370*/  SEL R0, R0, R5, !P0 ;  /* 0x0000000500007207 */ /* 0x000fce0004000000 */
.L_x_95:
[----:B------:R-:W-:Y:S01]  /*5380*/  LOP3.LUT P0, RZ, R3, 0xff, RZ, 0xc0, !PT ;  /* 0x000000ff03ff7812 */ /* 0x000fe2000780c0ff */
[----:B------:R-:W-:Y:S01]  /*5390*/  UIMAD.WIDE.U32 UR4, UR42, -0x33333333, URZ ;  /* 0xcccccccd2a0478a5 */ /* 0x000fe2000f8e003f */
[----:B------:R-:W-:-:S03]  /*53a0*/  IMAD.MOV.U32 R71, RZ, RZ, R0 ;  /* 0x000000ffff477224 */ /* 0x000fc600078e0000 */
[----:B------:R-:W-:-:S04]  /*53b0*/  USHF.R.U32.HI UR4, URZ, 0x2, UR5 ;  /* 0x000000023f047899 */ /* 0x000fc80008011605 */
[----:B------:R-:W-:-:S04]  /*53c0*/  UIMAD UR42, UR4, -0x5, UR42 ;  /* 0xfffffffb042a78a4 */ /* 0x000fc8000f8e022a */
[----:B------:R-:W-:Y:S08]  /*53d0*/  @P0 BRA `(.L_x_98) ;  /* 0xffffffc000140947 */ /* 0x000ff0000383ffff */
[----:B------:R-:W-:Y:S05]  /*53e0*/  EXIT ;  /* 0x000000000000794d */ /* 0x000fea0003800000 */
.L_x_7:
        /* <DEDUP_REMOVED lines=26> */
.L_x_100:
[----:B------:R-:W0:Y:S01]  /*5590*/  LDC.64 R28, c[0x0][0x640] ;  /* 0x00019000ff1c7b82 */ /* 0x000e220000000a00 */
[-CC-:B------:R-:W-:Y:S01]  /*55a0*/  SHF.R.U64 R22, R14, R6.reuse, R15.reuse ;  /* 0x000000060e167219 */ /* 0x180fe2000000120f */
[----:B------:R-:W-:Y:S01]  /*55b0*/  IMAD.MOV.U32 R30, RZ, RZ, 0x1 ;  /* 0x00000001ff1e7424 */ /* 0x000fe200078e00ff */
[----:B------:R-:W-:Y:S02]  /*55c0*/  SHF.R.U32.HI R6, RZ, R6, R15 ;  /* 0x00000006ff067219 */ /* 0x000fe4000001160f */
[----:B------:R-:W-:-:S03]  /*55d0*/  IADD3 R13, P0, RZ, -R22, RZ ;  /* 0x80000016ff0d7210 */ /* 0x000fc60007f1e0ff */
[----:B------:R-:W1:Y:S02]  /*55e0*/  LDC R12, c[0x0][0x618] ;  /* 0x00018600ff0c7b82 */ /* 0x000e640000000800 */
[----:B------:R-:W-:-:S04]  /*55f0*/  IMAD.X R11, RZ, RZ, ~R6, P0 ;  /* 0x000000ffff0b7224 */ /* 0x000fc800000e0e06 */
[-C--:B------:R-:W-:Y:S02]  /*5600*/  IMAD R6, R11, R24.reuse, RZ ;  /* 0x000000180b067224 */ /* 0x080fe400078e02ff */
[----:B------:R-:W2:Y:S01]  /*5610*/  LDC R14, c[0x0][0x608] ;  /* 0x00018200ff0e7b82 */ /* 0x000ea20000000800 */
[----:B------:R-:W-:-:S04]  /*5620*/  IMAD.WIDE.U32 R10, R13, R24, R16 ;  /* 0x000000180d0a7225 */ /* 0x000fc800078e0010 */
[----:B------:R-:W-:-:S03]  /*5630*/  IMAD R13, R13, R25, R6 ;  /* 0x000000190d0d7224 */ /* 0x000fc600078e0206 */
[----:B------:R-:W3:Y:S01]  /*5640*/  LDC R27, c[0x0][0x658] ;  /* 0x00019600ff1b7b82 */ /* 0x000ee20000000800 */
[----:B------:R-:W-:Y:S01]  /*5650*/  IMAD.IADD R11, R11, 0x1, R13 ;  /* 0x000000010b0b7824 */ /* 0x000fe200078e020d */
[----:B0-----:R-:W-:-:S04]  /*5660*/  ISETP.NE.U32.AND P0, PT, R28, RZ, PT ;  /* 0x000000ff1c00720c */ /* 0x001fc80003f05070 */
[----:B------:R-:W-:Y:S02]  /*5670*/  ISETP.NE.AND.EX P0, PT, R29, RZ, PT, P0 ;  /* 0x000000ff1d00720c */ /* 0x000fe40003f05300 */
[----:B------:R-:W0:Y:S01]  /*5680*/  LDC R24, c[0x0][0x600] ;  /* 0x00018000ff187b82 */ /* 0x000e220000000800 */
[-CC-:B-1----:R-:W-:Y:S01]  /*5690*/  SHF.R.U64 R8, R10, R12.reuse, R11.reuse ;  /* 0x0000000c0a087219 */ /* 0x182fe2000000120b */
[----:B------:R-:W-:Y:S01]  /*56a0*/  IMAD.MOV.U32 R10, RZ, RZ, -0x1 ;  /* 0xffffffffff0a7424 */ /* 0x000fe200078e00ff */
[----:B------:R-:W-:-:S05]  /*56b0*/  SHF.R.U32.HI R11, RZ, R12, R11 ;  /* 0x0000000cff0b7219 */ /* 0x000fca000001160b */
[----:B------:R-:W1:Y:S01]  /*56c0*/  LDC R25, c[0x0][0x648] ;  /* 0x00019200ff197b82 */ /* 0x000e620000000800 */
[-CC-:B--2---:R-:W-:Y:S02]  /*56d0*/  SHF.R.U64 R21, R8, R14.reuse, R11.reuse ;  /* 0x0000000e08157219 */ /* 0x184fe4000000120b */
[----:B------:R-:W-:-:S05]  /*56e0*/  SHF.R.U32.HI R6, RZ, R14, R11 ;  /* 0x0000000eff067219 */ /* 0x000fca000001160b */
[----:B------:R-:W2:Y:S01]  /*56f0*/  LDC R26, c[0x0][0x638] ;  /* 0x00018e00ff1a7b82 */ /* 0x000ea20000000800 */
[-C--:B---3--:R-:W-:Y:S02]  /*5700*/  SHF.L.U32 R10, R10, R27.reuse, RZ ;  /* 0x0000001b0a0a7219 */ /* 0x088fe400000006ff */
[-CC-:B------:R-:W-:Y:S02]  /*5710*/  SHF.R.U64 R23, R21, R27.reuse, R6.reuse ;  /* 0x0000001b15177219 */ /* 0x180fe40000001206 */
[----:B------:R-:W-:Y:S02]  /*5720*/  LOP3.LUT R32, RZ, R10, RZ, 0x33, !PT ;  /* 0x0000000aff207212 */ /* 0x000fe400078e33ff */
[----:B------:R-:W-:Y:S01]  /*5730*/  SHF.R.U32.HI R11, RZ, R27, R6 ;  /* 0x0000001bff0b7219 */ /* 0x000fe20000011606 */
[----:B------:R-:W3:Y:S01]  /*5740*/  LDC R31, c[0x0][0x610] ;  /* 0x00018400ff1f7b82 */ /* 0x000ee20000000800 */
[----:B------:R-:W-:Y:S01]  /*5750*/  IMAD.MOV.U32 R10, RZ, RZ, R23 ;  /* 0x000000ffff0a7224 */ /* 0x000fe200078e0017 */
[----:B------:R-:W-:Y:S06]  /*5760*/  @!P0 BRA `(.L_x_101) ;  /* 0x0000000000288947 */ /* 0x000fec0003800000 */
        /* <DEDUP_REMOVED lines=10> */
.L_x_101:
[----:B------:R-:W-:Y:S02]  /*5810*/  ISETP.NE.AND P0, PT, R2, 0x1, PT ;  /* 0x000000010200780c */ /* 0x000fe40003f05270 */
[----:B-1----:R-:W-:Y:S01]  /*5820*/  SHF.R.U64 R6, R10, R25, R11 ;  /* 0x000000190a067219 */ /* 0x002fe2000000120b */
[----:B0-----:R-:W-:Y:S01]  /*5830*/  VIADD R11, R24, 0xffffffff ;  /* 0xffffffff180b7836 */ /* 0x001fe20000000000 */
[----:B------:R-:W-:Y:S02]  /*5840*/  SHF.L.U32 R30, R30, R27, RZ ;  /* 0x0000001b1e1e7219 */ /* 0x000fe400000006ff */
[----:B------:R-:W-:Y:S01]  /*5850*/  LOP3.LUT R5, R21, R32, RZ, 0xc0, !PT ;  /* 0x0000002015057212 */ /* 0x000fe200078ec0ff */
[----:B------:R-:W-:-:S04]  /*5860*/  IMAD.MOV R10, RZ, RZ, -R6 ;  /* 0x000000ffff0a7224 */ /* 0x000fc800078e0a06 */
[----:B------:R-:W-:Y:S01]  /*5870*/  IMAD R6, R30, R6, R5 ;  /* 0x000000061e067224 */ /* 0x000fe200078e0205 */
[----:B------:R-:W-:Y:S01]  /*5880*/  LOP3.LUT R5, R8, R11, RZ, 0xc0, !PT ;  /* 0x0000000b08057212 */ /* 0x000fe200078ec0ff */
[----:B------:R-:W-:Y:S02]  /*5890*/  @P0 IMAD R7, R9, R20, R4 ;  /* 0x0000001409070224 */ /* 0x000fe400078e0204 */
[----:B--2---:R-:W-:Y:S02]  /*58a0*/  IMAD R4, R10, R26, R23 ;  /* 0x0000001a0a047224 */ /* 0x004fe400078e0217 */
[----:B---3--:R-:W-:Y:S02]  /*58b0*/  IMAD R7, R6, R31, R7 ;  /* 0x0000001f06077224 */ /* 0x008fe400078e0207 */
[----:B------:R-:W-:Y:S02]  /*58c0*/  IMAD R4, R4, R24, R5 ;  /* 0x0000001804047224 */ /* 0x000fe400078e0205 */
[----:B------:R-:W-:-:S02]  /*58d0*/  IMAD.MOV.U32 R8, RZ, RZ, 0x1 ;  /* 0x00000001ff087424 */ /* 0x000fc400078e00ff */
[----:B------:R-:W-:Y:S01]  /*58e0*/  IMAD.MOV.U32 R6, RZ, RZ, R22 ;  /* 0x000000ffff067224 */ /* 0x000fe200078e0016 */
[----:B------:R-:W-:Y:S02]  /*58f0*/  SEL R19, R4, R7, !P0 ;  /* 0x0000000704137207 */ /* 0x000fe40004000000 */
[----:B------:R-:W-:-:S07]  /*5900*/  SEL R21, R7, R4, !P0 ;  /* 0x0000000407157207 */ /* 0x000fce0004000000 */
.L_x_99:
[----:B------:R-:W-:-:S08]  /*5910*/  NOP ;  /* 0x0000000000007918 */ /* 0x000fd00000000000 */
[----:B------:R-:W0:-:S00]  /*5920*/  USETMAXREG.DEALLOC.CTAPOOL 0x28 ;  /* 0x00000028000079c8 */ /* 0x000e0000080e0500 */
[----:B0-----:R-:W-:-:S13]  /*5930*/  ISETP.NE.AND P0, PT, R3, RZ, PT ;  /* 0x000000ff0300720c */ /* 0x001fda0003f05270 */
[----:B------:R-:W-:Y:S05]  /*5940*/  @P0 EXIT ;  /* 0x000000000000094d */ /* 0x000fea0003800000 */
[----:B------:R-:W-:Y:S01]  /*5950*/  LOP3.LUT P0, RZ, R8, 0xff, RZ, 0xc0, !PT ;  /* 0x000000ff08ff7812 */ /* 0x000fe2000780c0ff */
[----:B------:R-:W-:Y:S02]  /*5960*/  IMAD.MOV.U32 R3, RZ, RZ, 0x1 ;  /* 0x00000001ff037424 */ /* 0x000fe400078e00ff */
[----:B------:R-:W-:-:S10]  /*5970*/  IMAD.MOV.U32 R8, RZ, RZ, RZ ;  /* 0x000000ffff087224 */ /* 0x000fd400078e00ff */
[----:B------:R-:W-:Y:S05]  /*5980*/  @!P0 BRA `(.L_x_102) ;  /* 0x0000000c00ac8947 */ /* 0x000fea0003800000 */
[----:B------:R-:W0:Y:S01]  /*5990*/  LDC R3, c[0x0][0x28c] ;  /* 0x0000a300ff037b82 */ /* 0x000e220000000800 */
[----:B------:R-:W-:Y:S01]  /*59a0*/  ULDC UR21, c[0x0][0x658] ;  /* 0x0001960000157ab9 */ /* 0x000fe20000000800 */
[----:B------:R-:W-:Y:S01]  /*59b0*/  UMOV UR4, 0xffffffff ;  /* 0xffffffff00047882 */ /* 0x000fe20000000000 */
[----:B------:R-:W-:Y:S01]  /*59c0*/  BSSY B0, `(.L_x_102) ;  /* 0x00000e7000007945 */ /* 0x000fe20003800000 */
[----:B------:R-:W-:Y:S01]  /*59d0*/  USHF.L.U32 UR4, UR4, UR21, URZ ;  /* 0x0000001504047299 */ /* 0x000fe2000800063f */
[----:B------:R-:W-:Y:S01]  /*59e0*/  IMAD.MOV.U32 R10, RZ, RZ, 0x1 ;  /* 0x00000001ff0a7424 */ /* 0x000fe200078e00ff */
[----:B------:R-:W-:Y:S01]  /*59f0*/  LOP3.LUT R9, R18, 0x2, RZ, 0xfc, !PT ;  /* 0x0000000212097812 */ /* 0x000fe200078efcff */
[----:B------:R-:W-:Y:S01]  /*5a00*/  IMAD.MOV.U32 R8, RZ, RZ, RZ ;  /* 0x000000ffff087224 */ /* 0x000fe200078e00ff */
[----:B------:R-:W1:Y:S01]  /*5a10*/  S2UR UR6, SR_CgaCtaId ;  /* 0x00000000000679c3 */ /* 0x000e620000008800 */
[----:B------:R-:W-:Y:S01]  /*5a20*/  ULDC UR13, c[0x0][0x600] ;  /* 0x00018000000d7ab9 */ /* 0x000fe20000000800 */
[----:B------:R-:W-:Y:S01]  /*5a30*/  UMOV UR5, 0x1 ;  /* 0x0000000100057882 */ /* 0x000fe20000000000 */
[----:B------:R-:W-:-:S02]  /*5a40*/  UIADD3 UR13, UR13, -0x1, URZ ;  /* 0xffffffff0d0d7890 */ /* 0x000fc4000fffe03f */
[----:B------:R-:W-:Y:S02]  /*5a50*/  USHF.L.U32 UR21, UR5, UR21, URZ ;  /* 0x0000001505157299 */ /* 0x000fe4000800063f */
[----:B------:R-:W-:Y:S01]  /*5a60*/  ULOP3.LUT UR29, URZ, UR4, URZ, 0x33, !UPT ;  /* 0x000000043f1d7292 */ /* 0x000fe2000f8e333f */
[----:B------:R-:W-:Y:S01]  /*5a70*/  ULDC.64 UR14, c[0x0][0x198] ;  /* 0x00006600000e7ab9 */ /* 0x000fe20000000a00 */
[----:B0-----:R-:W-:-:S05]  /*5a80*/  VIADD R3, R3, 0x7f ;  /* 0x0000007f03037836 */ /* 0x001fca0000000000 */
[----:B------:R-:W-:Y:S01]  /*5a90*/  SHF.R.S32.HI R4, RZ, 0x1f, R3 ;  /* 0x0000001fff047819 */ /* 0x000fe20000011403 */
[----:B-1----:R-:W-:-:S03]  /*5aa0*/  IMAD.U32 R12, RZ, RZ, UR6 ;  /* 0x00000006ff0c7e24 */ /* 0x002fc6000f8e00ff */
[----:B------:R-:W-:Y:S01]  /*5ab0*/  LEA.HI R4, R4, R3, RZ, 0x7 ;  /* 0x0000000304047211 */ /* 0x000fe200078f38ff */
[----:B------:R-:W-:-:S03]  /*5ac0*/  IMAD.MOV.U32 R3, RZ, RZ, 0x1 ;  /* 0x00000001ff037424 */ /* 0x000fc600078e00ff */
[----:B------:R-:W-:-:S05]  /*5ad0*/  SHF.R.S32.HI R11, RZ, 0x7, R4 ;  /* 0x00000007ff0b7819 */ /* 0x000fca0000011404 */
[----:B------:R-:W-:-:S07]  /*5ae0*/  VIADD R13, R11, 0x1 ;  /* 0x000000010b0d7836 */ /* 0x000fce0000000000 */
.L_x_113:
[----:B------:R-:W-:-:S03]  /*5af0*/  UMOV UR4, 0xffffffff ;  /* 0xffffffff00047882 */ /* 0x000fc60000000000 */
[----:B------:R-:W-:Y:S05]  /*5b00*/  BRA.DIV UR4, `(.L_x_103) ;  /* 0x0000001204587947 */ /* 0x000fea000b800000 */
[----:B------:R-:W-:-:S13]  /*5b10*/  ELECT P6, URZ, PT ;  /* 0x00000000003f782f */ /* 0x000fda00038c0000 */
.L_x_125:
[----:B------:R-:W0:Y:S01]  /*5b20*/  LDC R4, c[0x0][0x28c] ;  /* 0x0000a300ff047b82 */ /* 0x000e220000000800 */
[----:B------:R-:W-:Y:S01]  /*5b30*/  BSSY B1, `(.L_x_104) ;  /* 0x000005d000017945 */ /* 0x000fe20003800000 */
[----:B0-----:R-:W-:-:S13]  /*5b40*/  ISETP.LT.OR P6, PT, R4, 0x1, !P6 ;  /* 0x000000010400780c */ /* 0x001fda00077c1670 */
[----:B------:R-:W-:Y:S05]  /*5b50*/  @P6 BRA `(.L_x_105) ;  /* 0x0000000400686947 */ /* 0x000fea0003800000 */
[----:B------:R-:W-:Y:S02]  /*5b60*/  IMAD R21, R21, 0x2, R12 ;  /* 0x0000000215157824 */ /* 0x000fe400078e020c */
[----:B------:R-:W-:Y:S02]  /*5b70*/  IMAD.SHL.U32 R19, R19, 0x40, RZ ;  /* 0x0000004013137824 */ /* 0x000fe400078e00ff */
[----:B------:R-:W-:Y:S02]  /*5b80*/  IMAD.MOV.U32 R22, RZ, RZ, RZ ;  /* 0x000000ffff167224 */ /* 0x000fe400078e00ff */
[----:B------:R-:W-:Y:S02]  /*5b90*/  IMAD.MOV.U32 R4, RZ, RZ, R13 ;  /* 0x000000ffff047224 */ /* 0x000fe400078e000d */
[----:B------:R-:W-:Y:S02]  /*5ba0*/  IMAD.MOV.U32 R5, RZ, RZ, R3 ;  /* 0x000000ffff057224 */ /* 0x000fe400078e0003 */
[----:B------:R-:W-:-:S02]  /*5bb0*/  IMAD.MOV.U32 R7, RZ, RZ, R8 ;  /* 0x000000ffff077224 */ /* 0x000fc400078e0008 */
[----:B------:R-:W-:-:S07]  /*5bc0*/  IMAD.SHL.U32 R21, R21, 0x40, RZ ;  /* 0x0000004015157824 */ /* 0x000fce00078e00ff */
.L_x_108:
[----:B------:R-:W0:Y:S01]  /*5bd0*/  S2UR UR4, SR_CgaCtaId ;  /* 0x00000000000479c3 */ /* 0x000e220000008800 */
[----:B------:R-:W-:Y:S02]  /*5be0*/  MOV R15, 0x400 ;  /* 0x00000400000f7802 */ /* 0x000fe40000000f00 */
[----:B------:R-:W-:Y:S02]  /*5bf0*/  SHF.L.U32 R14, R5, 0x1f, RZ ;  /* 0x0000001f050e7819 */ /* 0x000fe400000006ff */
[----:B------:R-:W-:Y:S01]  /*5c00*/  ISETP.NE.AND P1, PT, R0, RZ, PT ;  /* 0x000000ff0000720c */ /* 0x000fe20003f25270 */
[----:B0-----:R-:W-:-:S05]  /*5c10*/  IMAD.U32 R12, RZ, RZ, UR4 ;  /* 0x00000004ff0c7e24 */ /* 0x001fca000f8e00ff */
[----:B------:R-:W-:-:S07]  /*5c20*/  LEA R20, R12, R15, 0x18 ;  /* 0x0000000f0c147211 */ /* 0x000fce00078ec0ff */
[----:B------:R-:W0:Y:S01]  /*5c30*/  @!P1 LDC R15, c[0x0][0x500] ;  /* 0x00014000ff0f9b82 */ /* 0x000e220000000800 */
[----:B------:R-:W-:-:S04]  /*5c40*/  IMAD R23, R7, 0x8, R20 ;  /* 0x0000000807177824 */ /* 0x000fc800078e0214 */
[----:B------:R-:W1:Y:S02]  /*5c50*/  SYNCS.PHASECHK.TRANS64.TRYWAIT P0, [R23+URZ+0x28], R14 ;  /* 0x0000280e170075a7 */ /* 0x000e64000800017f */
[----:B-1----:R-:W-:Y:S05]  /*5c60*/  @!P0 BRA `(.L_x_106) ;  /* 0x0000001000208947 */ /* 0x002fea0003800000 */
.L_x_126:
[----:B-1----:R-:W-:Y:S01]  /*5c70*/  PRMT R14, R9, 0x9910, RZ ;  /* 0x00009910090e7816 */ /* 0x002fe200000000ff */
[----:B0-----:R0:W-:Y:S03]  /*5c80*/  @!P1 SYNCS.ARRIVE.TRANS64 RZ, [R23+URZ], R15 ;  /* 0x0000000f17ff99a7 */ /* 0x0011e6000800003f */
[----:B------:R-:W-:-:S13]  /*5c90*/  ISETP.NE.AND P0, PT, R14, 0x2, PT ;  /* 0x000000020e00780c */ /* 0x000fda0003f05270 */
[----:B0-----:R-:W-:Y:S05]  /*5ca0*/  @P0 BRA `(.L_x_107) ;  /* 0x0000000000040947 */ /* 0x001fea0003800000 */
[----:B------:R-:W-:Y:S01]  /*5cb0*/  BPT.TRAP 0x1 ;  /* 0x000000040000795c */ /* 0x000fe20000300000 */
.L_x_107:
[----:B------:R-:W-:Y:S01]  /*5cc0*/  IMAD R14, R7, 0x8, R12 ;  /* 0x00000008070e7824 */ /* 0x000fe200078e020c */
[----:B------:R-:W-:Y:S01]  /*5cd0*/  R2UR UR10, R22 ;  /* 0x00000000160a72ca */ /* 0x000fe200000e0000 */
[----:B------:R-:W-:Y:S01]  /*5ce0*/  UIADD3 UR22, UP0, UR14, 0xf0, URZ ;  /* 0x000000f00e167890 */ /* 0x000fe2000ff1e03f */
[----:B------:R-:W-:Y:S01]  /*5cf0*/  R2UR UR9, R23 ;  /* 0x00000000170972ca */ /* 0x000fe200000e0000 */
[----:B------:R-:W-:Y:S01]  /*5d00*/  IMAD.SHL.U32 R14, R14, 0x800, RZ ;  /* 0x000008000e0e7824 */ /* 0x000fe200078e00ff */
[----:B------:R-:W-:Y:S01]  /*5d10*/  R2UR UR11, R21 ;  /* 0x00000000150b72ca */ /* 0x000fe200000e0000 */
[----:B------:R-:W-:Y:S01]  /*5d20*/  UIADD3.X UR23, URZ, UR15, URZ, UP0, !UPT ;  /* 0x0000000f3f177290 */ /* 0x000fe200087fe43f */
[----:B------:R-:W-:Y:S01]  /*5d30*/  R2UR UR12, R6 ;  /* 0x00000000060c72ca */ /* 0x000fe200000e0000 */
[--C-:B------:R-:W-:Y:S01]  /*5d40*/  IMAD R14, R14, 0x4, R20.reuse ;  /* 0x000000040e0e7824 */ /* 0x100fe200078e0214 */
[----:B------:R-:W-:Y:S01]  /*5d50*/  R2UR UR35, R19 ;  /* 0x00000000132372ca */ /* 0x000fe200000e0000 */
[C---:B------:R-:W-:Y:S01]  /*5d60*/  IMAD R20, R7.reuse, 0x8000, R20 ;  /* 0x0000800007147824 */ /* 0x040fe200078e0214 */
[----:B------:R-:W-:Y:S01]  /*5d70*/  UIADD3 UR4, UP1, UR14, 0x1f0, URZ ;  /* 0x000001f00e047890 */ /* 0x000fe2000ff3e03f */
[----:B------:R-:W-:Y:S01]  /*5d80*/  VIADD R4, R4, 0xffffffff ;  /* 0xffffffff04047836 */ /* 0x000fe20000000000 */
[----:B------:R-:W-:Y:S01]  /*5d90*/  R2UR UR40, R14 ;  /* 0x000000000e2872ca */ /* 0x000fe200000e0000 */
[----:B------:R-:W-:Y:S01]  /*5da0*/  UIADD3 UR58, UR10, 0x20, URZ ;  /* 0x000000200a3a7890 */ /* 0x000fe2000fffe03f */
[----:B------:R-:W-:Y:S01]  /*5db0*/  R2UR UR18, R20 ;  /* 0x00000000141272ca */ /* 0x000fe200000e0000 */
[----:B------:R-:W-:Y:S01]  /*5dc0*/  UIADD3 UR50, UR10, 0x40, URZ ;  /* 0x000000400a327890 */ /* 0x000fe2000fffe03f */
[----:B------:R-:W-:Y:S01]  /*5dd0*/  ISETP.GT.AND P1, PT, R4, 0x1, PT ;  /* 0x000000010400780c */ /* 0x000fe20003f24270 */
[----:B------:R-:W-:Y:S01]  /*5de0*/  UIADD3 UR42, UR10, 0x60, URZ ;  /* 0x000000600a2a7890 */ /* 0x000fe2000fffe03f */
[----:B------:R-:W-:Y:S01]  /*5df0*/  VIADD R7, R7, 0x1 ;  /* 0x0000000107077836 */ /* 0x000fe20000000000 */
[----:B------:R-:W-:Y:S01]  /*5e00*/  UMOV UR30, 0x30000 ;  /* 0x00030000001e7882 */ /* 0x000fe20000000000 */
[----:B------:R-:W-:Y:S01]  /*5e10*/  UMOV UR6, 0x0 ;  /* 0x0000000000067882 */ /* 0x000fe20000000000 */
[----:B------:R-:W-:Y:S01]  /*5e20*/  UMOV UR7, 0x10000000 ;  /* 0x1000000000077882 */ /* 0x000fe20000000000 */
[----:B------:R-:W-:Y:S01]  /*5e30*/  UIADD3.X UR5, URZ, UR15, URZ, UP1, !UPT ;  /* 0x0000000f3f057290 */ /* 0x000fe20008ffe43f */
[C---:B------:R-:W-:Y:S01]  /*5e40*/  ISETP.NE.AND P0, PT, R7.reuse, 0x5, PT ;  /* 0x000000050700780c */ /* 0x040fe20003f05270 */
[----:B------:R-:W-:Y:S01]  /*5e50*/  UMOV UR57, UR9 ;  /* 0x0000000900397c82 */ /* 0x000fe20008000000 */
[----:B------:R-:W-:Y:S01]  /*5e60*/  UIADD3 UR8, UR40, 0x100, URZ ;  /* 0x0000010028087890 */ /* 0x000fe2000fffe03f */
[----:B------:R-:W-:Y:S01]  /*5e70*/  VIADD R22, R22, 0x80 ;  /* 0x0000008016167836 */ /* 0x000fe20000000000 */
[----:B------:R-:W-:Y:S01]  /*5e80*/  UIADD3 UR56, UR40, 0x4100, URZ ;  /* 0x0000410028387890 */ /* 0x000fe2000fffe03f */
[----:B------:R-:W-:Y:S01]  /*5e90*/  SEL R14, RZ, 0x1, P0 ;  /* 0x00000001ff0e7807 */ /* 0x000fe20000000000 */
[----:B------:R-:W-:Y:S01]  /*5ea0*/  UIADD3 UR48, UR40, 0x8100, URZ ;  /* 0x0000810028307890 */ /* 0x000fe2000fffe03f */
[----:B------:R-:W-:Y:S01]  /*5eb0*/  SEL R7, R7, RZ, P0 ;  /* 0x000000ff07077207 */ /* 0x000fe20000000000 */
[----:B------:R-:W-:Y:S01]  /*5ec0*/  UIADD3 UR40, UR40, 0xc100, URZ ;  /* 0x0000c10028287890 */ /* 0x000fe2000fffe03f */
[----:B------:R-:W-:Y:S01]  /*5ed0*/  LOP3.LUT R5, R5, R14, RZ, 0x3c, !PT ;  /* 0x0000000e05057212 */ /* 0x000fe200078e3cff */
[----:B------:R-:W-:Y:S01]  /*5ee0*/  UIADD3 UR32, UR18, 0x50100, URZ ;  /* 0x0005010012207890 */ /* 0x000fe2000fffe03f */
[----:B------:R0:W-:Y:S01]  /*5ef0*/  UTMALDG.3D.MULTICAST [UR8], [UR22], UR30, desc[UR6] ;  /* 0x00000608160073b4 */ /* 0x0001e2000801181e */
[----:B------:R-:W-:-:S02]  /*5f00*/  UIADD3 UR24, UR18, 0x52100, URZ ;  /* 0x0005210012187890 */ /* 0x000fc4000fffe03f */
[----:B------:R-:W-:Y:S01]  /*5f10*/  UIADD3 UR16, UR18, 0x54100, URZ ;  /* 0x0005410012107890 */ /* 0x000fe2000fffe03f */
[----:B------:R-:W-:Y:S01]  /*5f20*/  UMOV UR59, UR11 ;  /* 0x0000000b003b7c82 */ /* 0x000fe20008000000 */
[----:B------:R-:W-:Y:S01]  /*5f30*/  UMOV UR60, UR12 ;  /* 0x0000000c003c7c82 */ /* 0x000fe20008000000 */
[----:B------:R-:W-:Y:S01]  /*5f40*/  UMOV UR49, UR9 ;  /* 0x0000000900317c82 */ /* 0x000fe20008000000 */
[----:B------:R-:W-:Y:S01]  /*5f50*/  UMOV UR51, UR11 ;  /* 0x0000000b00337c82 */ /* 0x000fe20008000000 */
[----:B------:R-:W-:Y:S01]  /*5f60*/  UMOV UR52, UR12 ;  /* 0x0000000c00347c82 */ /* 0x000fe20008000000 */
[----:B------:R-:W-:Y:S01]  /*5f70*/  UMOV UR41, UR9 ;  /* 0x0000000900297c82 */ /* 0x000fe20008000000 */
[----:B------:R-:W-:Y:S01]  /*5f80*/  UMOV UR44, UR12 ;  /* 0x0000000c002c7c82 */ /* 0x000fe20008000000 */
[----:B------:R-:W-:Y:S01]  /*5f90*/  UMOV UR43, UR11 ;  /* 0x0000000b002b7c82 */ /* 0x000fe20008000000 */
[----:B------:R1:W-:Y:S01]  /*5fa0*/  UTMALDG.3D.MULTICAST [UR56], [UR22], UR30, desc[UR6] ;  /* 0x00000638160073b4 */ /* 0x0003e2000801181e */
        /* <DEDUP_REMOVED lines=11> */
[----:B0-----:R-:W-:Y:S01]  /*6060*/  UIADD3 UR8, UR18, 0x56100, URZ ;  /* 0x0005610012087890 */ /* 0x001fe2000fffe03f */
[----:B------:R-:W-:Y:S01]  /*6070*/  UMOV UR11, UR35 ;  /* 0x00000023000b7c82 */ /* 0x000fe20008000000 */
[----:B------:R1:W-:Y:S01]  /*6080*/  UTMALDG.3D.MULTICAST [UR40], [UR22], UR30, desc[UR6] ;  /* 0x00000628160073b4 */ /* 0x0003e2000801181e */
[----:B------:R-:W-:Y:S01]  /*6090*/  UMOV UR18, UR50 ;  /* 0x0000003200127c82 */ /* 0x000fe20008000000 */
[----:B------:R-:W-:Y:S01]  /*60a0*/  UMOV UR10, UR42 ;  /* 0x0000002a000a7c82 */ /* 0x000fe20008000000 */
[----:B------:R1:W-:Y:S01]  /*60b0*/  UTMALDG.3D [UR32], [UR4], desc[UR6] ;  /* 0x00000620040075b4 */ /* 0x0003e20008011000 */
[----:B------:R1:W-:Y:S01]  /*60c0*/  UTMALDG.3D [UR24], [UR4], desc[UR6] ;  /* 0x00000618040075b4 */ /* 0x0003e20008011000 */
[----:B------:R1:W-:Y:S02]  /*60d0*/  UTMALDG.3D [UR16], [UR4], desc[UR6] ;  /* 0x00000610040075b4 */ /* 0x0003e40008011000 */
[----:B------:R1:W-:Y:S02]  /*60e0*/  UTMALDG.3D [UR8], [UR4], desc[UR6] ;  /* 0x00000608040075b4 */ /* 0x0003e40008011000 */
[----:B-1----:R-:W-:Y:S05]  /*60f0*/  @P1 BRA `(.L_x_108) ;  /* 0xfffffff800b41947 */ /* 0x002fea000383ffff */
.L_x_105:
[----:B------:R-:W-:Y:S05]  /*6100*/  BSYNC B1 ;  /* 0x0000000000017941 */ /* 0x000fea0003800000 */
.L_x_104:
[----:B------:R-:W-:Y:S01]  /*6110*/  LOP3.LUT P1, RZ, R10, 0xff, RZ, 0xc0, !PT ;  /* 0x000000ff0aff7812 */ /* 0x000fe2000782c0ff */
[C---:B------:R-:W-:Y:S01]  /*6120*/  IMAD.IADD R7, R11.reuse, 0x1, R8 ;  /* 0x000000010b077824 */ /* 0x040fe200078e0208 */
[----:B------:R-:W-:Y:S01]  /*6130*/  ULDC.64 UR4, c[0x0][0x650] ;  /* 0x0001940000047ab9 */ /* 0x000fe20000000a00 */
[----:B------:R-:W-:Y:S01]  /*6140*/  ISETP.GE.U32.AND P2, PT, R11, 0x5, PT ;  /* 0x000000050b00780c */ /* 0x000fe20003f46070 */
[----:B------:R-:W-:Y:S01]  /*6150*/  BSSY B1, `(.L_x_109) ;  /* 0x000006b000017945 */ /* 0x000fe20003800000 */
[----:B------:R-:W-:Y:S01]  /*6160*/  IMAD.MOV.U32 R21, RZ, RZ, -0x1 ;  /* 0xffffffffff157424 */ /* 0x000fe200078e00ff */
[----:B------:R-:W-:Y:S01]  /*6170*/  ISETP.GT.U32.AND P0, PT, R7, 0x4, PT ;  /* 0x000000040700780c */ /* 0x000fe20003f04070 */
[----:B------:R-:W-:Y:S01]  /*6180*/  IMAD.MOV.U32 R19, RZ, RZ, -0x1 ;  /* 0xffffffffff137424 */ /* 0x000fe200078e00ff */
[----:B------:R-:W-:Y:S02]  /*6190*/  PRMT R10, RZ, 0x7610, R10 ;  /* 0x00007610ff0a7816 */ /* 0x000fe4000000000a */
[----:B------:R-:W-:-:S03]  /*61a0*/  ISETP.LT.U32.AND P0, PT, R11, 0x5, P0 ;  /* 0x000000050b00780c */ /* 0x000fc60000701070 */
[----:B------:R-:W0:Y:S01]  /*61b0*/  @P1 S2R R12, SR_CgaCtaId ;  /* 0x00000000000c1919 */ /* 0x000e220000008800 */
[----:B------:R-:W-:-:S04]  /*61c0*/  @P1 MOV R5, 0x400 ;  /* 0x0000040000051802 */ /* 0x000fc80000000f00 */
[----:B0-----:R-:W-:Y:S01]  /*61d0*/  @P1 LEA R6, R12, R5, 0x18 ;  /* 0x000000050c061211 */ /* 0x001fe200078ec0ff */
[----:B------:R-:W-:Y:S01]  /*61e0*/  IMAD.WIDE.U32 R4, R7, -0x33333333, RZ ;  /* 0xcccccccd07047825 */ /* 0x000fe200078e00ff */
[----:B------:R-:W-:Y:S02]  /*61f0*/  SEL R4, RZ, 0x1, !P0 ;  /* 0x00000001ff047807 */ /* 0x000fe40004000000 */
[----:B------:R0:W-:Y:S01]  /*6200*/  @P1 SYNCS.ARRIVE.TRANS64.A1T0 RZ, [R6+URZ+0x68], RZ ;  /* 0x000068ff06ff19a7 */ /* 0x0001e2000810003f */
[----:B------:R-:W-:Y:S02]  /*6210*/  IADD3 R16, P1, R16, UR38, RZ ;  /* 0x0000002610107c10 */ /* 0x000fe4000ff3e0ff */
[----:B------:R-:W-:Y:S02]  /*6220*/  LOP3.LUT R3, R3, R4, RZ, 0x3c, !PT ;  /* 0x0000000403037212 */ /* 0x000fe400078e3cff */
[----:B------:R-:W-:Y:S02]  /*6230*/  IADD3.X R17, R17, UR37, RZ, P1, !PT ;  /* 0x0000002511117c10 */ /* 0x000fe40008ffe4ff */
[----:B------:R-:W-:-:S02]  /*6240*/  ISETP.GE.U32.AND P0, PT, R16, UR4, PT ;  /* 0x0000000410007c0c */ /* 0x000fc4000bf06070 */
[----:B0-----:R-:W-:Y:S02]  /*6250*/  SHF.R.U32.HI R6, RZ, 0x2, R5 ;  /* 0x00000002ff067819 */ /* 0x001fe40000011605 */
[----:B------:R-:W-:Y:S02]  /*6260*/  ISETP.GE.U32.AND.EX P0, PT, R17, UR5, PT, P0 ;  /* 0x0000000511007c0c */ /* 0x000fe4000bf06100 */
[----:B------:R-:W-:Y:S01]  /*6270*/  @P2 LOP3.LUT R3, R3, 0x1, R6, 0x78, !PT ;  /* 0x0000000103032812 */ /* 0x000fe200078e7806 */
[----:B------:R-:W-:Y:S01]  /*6280*/  IMAD R8, R6, -0x5, R7 ;  /* 0xfffffffb06087824 */ /* 0x000fe200078e0207 */
[----:B------:R-:W-:Y:S01]  /*6290*/  PRMT R4, RZ, 0x7610, R4 ;  /* 0x00007610ff047816 */ /* 0x000fe20000000004 */
[----:B------:R-:W-:-:S08]  /*62a0*/  IMAD.MOV.U32 R6, RZ, RZ, -0x1 ;  /* 0xffffffffff067424 */ /* 0x000fd000078e00ff */
[----:B------:R-:W-:Y:S05]  /*62b0*/  @P0 BRA `(.L_x_110) ;  /* 0x0000000400500947 */ /* 0x000fea0003800000 */
[----:B------:R-:W0:Y:S01]  /*62c0*/  S2R R19, SR_CTAID.X ;  /* 0x0000000000137919 */ /* 0x000e220000002500 */
[----:B------:R-:W-:Y:S01]  /*62d0*/  ULDC.64 UR4, c[0x0][0x628] ;  /* 0x00018a0000047ab9 */ /* 0x000fe20000000a00 */
[----:B------:R-:W1:Y:S01]  /*62e0*/  LDC R20, c[0x0][0x144] ;  /* 0x00005100ff147b82 */ /* 0x000e620000000800 */
[----:B------:R-:W-:Y:S01]  /*62f0*/  ISETP.NE.U32.AND P0, PT, RZ, UR4, PT ;  /* 0x00000004ff007c0c */ /* 0x000fe2000bf05070 */
[----:B------:R-:W2:Y:S01]  /*6300*/  S2R R14, SR_CTAID.Y ;  /* 0x00000000000e7919 */ /* 0x000ea20000002600 */
[----:B------:R-:W-:Y:S01]  /*6310*/  ULDC UR7, c[0x0][0x630] ;  /* 0x00018c0000077ab9 */ /* 0x000fe20000000800 */
[----:B------:R-:W-:Y:S01]  /*6320*/  ULDC UR8, c[0x0][0x150] ;  /* 0x0000540000087ab9 */ /* 0x000fe20000000800 */
[----:B------:R-:W-:Y:S01]  /*6330*/  ISETP.NE.AND.EX P0, PT, RZ, UR5, PT, P0 ;  /* 0x00000005ff007c0c */ /* 0x000fe2000bf05300 */
[----:B------:R-:W-:Y:S02]  /*6340*/  IMAD.MOV.U32 R4, RZ, RZ, R16 ;  /* 0x000000ffff047224 */ /* 0x000fe400078e0010 */
[----:B------:R-:W-:Y:S01]  /*6350*/  IMAD.MOV.U32 R5, RZ, RZ, R17 ;  /* 0x000000ffff057224 */ /* 0x000fe200078e0011 */
[----:B0-----:R-:W-:-:S09]  /*6360*/  I2FP.F32.U32 R21, R19 ;  /* 0x0000001300157245 */ /* 0x001fd20000201000 */
[----:B------:R-:W-:Y:S05]  /*6370*/  @!P0 BRA `(.L_x_111) ;  /* 0x0000000000288947 */ /* 0x000fea0003800000 */
[----:B------:R-:W-:Y:S02]  /*6380*/  ULDC UR6, c[0x0][0x634] ;  /* 0x00018d0000067ab9 */ /* 0x000fe40000000800 */
[----:B------:R-:W-:-:S05]  /*6390*/  IADD3 R5, P0, R16, UR6, RZ ;  /* 0x0000000610057c10 */ /* 0x000fca000ff1e0ff */
[----:B------:R-:W-:-:S04]  /*63a0*/  IMAD.X R15, RZ, RZ, R17, P0 ;  /* 0x000000ffff0f7224 */ /* 0x000fc800000e0611 */
[----:B------:R-:W-:-:S04]  /*63b0*/  IMAD.WIDE.U32 R6, R15, UR4, RZ ;  /* 0x000000040f067c25 */ /* 0x000fc8000f8e00ff */
[----:B------:R-:W-:-:S04]  /*63c0*/  IMAD.WIDE.U32 R6, P0, R5, UR5, R6 ;  /* 0x0000000505067c25 */ /* 0x000fc8000f800006 */
[----:B------:R-:W-:-:S04]  /*63d0*/  IMAD.WIDE.U32 R4, R5, UR4, RZ ;  /* 0x0000000405047c25 */ /* 0x000fc8000f8e00ff */
[----:B------:R-:W-:Y:S01]  /*63e0*/  IMAD.MOV.U32 R4, RZ, RZ, R7 ;  /* 0x000000ffff047224 */ /* 0x000fe200078e0007 */
[----:B------:R-:W-:Y:S01]  /*63f0*/  IADD3 RZ, P1, R5, R6, RZ ;  /* 0x0000000605ff7210 */ /* 0x000fe20007f3e0ff */
[----:B------:R-:W-:-:S04]  /*6400*/  IMAD.X R5, RZ, RZ, RZ, P0 ;  /* 0x000000ffff057224 */ /* 0x000fc800000e06ff */
[----:B------:R-:W-:-:S08]  /*6410*/  IMAD.WIDE.U32.X R4, R15, UR5, R4, P1 ;  /* 0x000000050f047c25 */ /* 0x000fd000088e0404 */
.L_x_111:
[----:B------:R-:W-:Y:S01]  /*6420*/  FMUL R21, R21, UR8 ;  /* 0x0000000815157c20 */ /* 0x000fe20008400000 */
[--C-:B------:R-:W-:Y:S01]  /*6430*/  SHF.R.U64 R15, R4, UR7, R5.reuse ;  /* 0x00000007040f7c19 */ /* 0x100fe20008001205 */
[----:B------:R-:W-:Y:S01]  /*6440*/  ULDC.64 UR4, c[0x0][0x620] ;  /* 0x0001880000047ab9 */ /* 0x000fe20000000a00 */
[----:B------:R-:W-:Y:S01]  /*6450*/  SHF.R.U32.HI R4, RZ, UR7, R5 ;  /* 0x00000007ff047c19 */ /* 0x000fe20008011605 */
[----:B------:R-:W-:Y:S01]  /*6460*/  ULDC.64 UR6, c[0x0][0x640] ;  /* 0x0001900000067ab9 */ /* 0x000fe20000000a00 */
[----:B------:R-:W-:Y:S01]  /*6470*/  IADD3 R5, P0, RZ, -R15, RZ ;  /* 0x8000000fff057210 */ /* 0x000fe20007f1e0ff */
[----:B------:R-:W0:Y:S04]  /*6480*/  F2I.U32.TRUNC.NTZ R21, R21 ;  /* 0x0000001500157305 */ /* 0x000e28000020f000 */
[----:B------:R-:W-:Y:S01]  /*6490*/  IMAD.X R4, RZ, RZ, ~R4, P0 ;  /* 0x000000ffff047224 */ /* 0x000fe200000e0e04 */
[----:B------:R-:W-:-:S03]  /*64a0*/  ISETP.NE.U32.AND P0, PT, RZ, UR6, PT ;  /* 0x00000006ff007c0c */ /* 0x000fc6000bf05070 */
[----:B------:R-:W-:Y:S01]  /*64b0*/  IMAD R4, R4, UR4, RZ ;  /* 0x0000000404047c24 */ /* 0x000fe2000f8e02ff */
[----:B------:R-:W-:-:S03]  /*64c0*/  ISETP.NE.AND.EX P0, PT, RZ, UR7, PT, P0 ;  /* 0x00000007ff007c0c */ /* 0x000fc6000bf05300 */
[C---:B------:R-:W-:Y:S01]  /*64d0*/  IMAD R7, R5.reuse, UR5, R4 ;  /* 0x0000000505077c24 */ /* 0x040fe2000f8e0204 */
[----:B------:R-:W-:Y:S01]  /*64e0*/  ULDC UR5, c[0x0][0x154] ;  /* 0x0000550000057ab9 */ /* 0x000fe20000000800 */
[----:B------:R-:W-:Y:S01]  /*64f0*/  IMAD.WIDE.U32 R4, R5, UR4, R16 ;  /* 0x0000000405047c25 */ /* 0x000fe2000f8e0010 */
[----:B------:R-:W-:-:S03]  /*6500*/  ULDC UR4, c[0x0][0x618] ;  /* 0x0001860000047ab9 */ /* 0x000fc60000000800 */
[----:B0-----:R-:W-:Y:S02]  /*6510*/  IMAD.MOV R6, RZ, RZ, -R21 ;  /* 0x000000ffff067224 */ /* 0x001fe400078e0a15 */
[----:B------:R-:W0:Y:S01]  /*6520*/  LDC R21, c[0x0][0x148] ;  /* 0x00005200ff157b82 */ /* 0x000e220000000800 */
[----:B------:R-:W-:Y:S02]  /*6530*/  IMAD.IADD R5, R5, 0x1, R7 ;  /* 0x0000000105057824 */ /* 0x000fe400078e0207 */
[----:B-1----:R-:W-:Y:S01]  /*6540*/  IMAD R19, R20, R6, R19 ;  /* 0x0000000614137224 */ /* 0x002fe200078e0213 */
[----:B--2---:R-:W-:Y:S02]  /*6550*/  I2FP.F32.U32 R6, R14 ;  /* 0x0000000e00067245 */ /* 0x004fe40000201000 */
[--C-:B------:R-:W-:Y:S02]  /*6560*/  SHF.R.U64 R20, R4, UR4, R5.reuse ;  /* 0x0000000404147c19 */ /* 0x100fe40008001205 */
[----:B------:R-:W-:Y:S01]  /*6570*/  SHF.R.U32.HI R5, RZ, UR4, R5 ;  /* 0x00000004ff057c19 */ /* 0x000fe20008011605 */
[----:B------:R-:W-:Y:S01]  /*6580*/  FMUL R6, R6, UR5 ;  /* 0x0000000506067c20 */ /* 0x000fe20008400000 */
[----:B------:R-:W-:-:S02]  /*6590*/  ULDC UR4, c[0x0][0x608] ;  /* 0x0001820000047ab9 */ /* 0x000fc40000000800 */
[--C-:B------:R-:W-:Y:S01]  /*65a0*/  SHF.R.U64 R23, R20, UR4, R5.reuse ;  /* 0x0000000414177c19 */ /* 0x100fe20008001205 */
[----:B------:R1:W2:Y:S01]  /*65b0*/  F2I.U32.TRUNC.NTZ R24, R6 ;  /* 0x0000000600187305 */ /* 0x0002a2000020f000 */
[----:B------:R-:W-:Y:S01]  /*65c0*/  SHF.R.U32.HI R4, RZ, UR4, R5 ;  /* 0x00000004ff047c19 */ /* 0x000fe20008011605 */
[----:B------:R-:W-:-:S03]  /*65d0*/  ULDC UR4, c[0x0][0x658] ;  /* 0x0001960000047ab9 */ /* 0x000fc60000000800 */
[--C-:B------:R-:W-:Y:S02]  /*65e0*/  SHF.R.U64 R22, R23, UR4, R4.reuse ;  /* 0x0000000417167c19 */ /* 0x100fe40008001204 */
[----:B------:R-:W-:-:S03]  /*65f0*/  SHF.R.U32.HI R25, RZ, UR4, R4 ;  /* 0x00000004ff197c19 */ /* 0x000fc60008011604 */
[----:B------:R-:W-:Y:S02]  /*6600*/  IMAD.MOV.U32 R4, RZ, RZ, R22 ;  /* 0x000000ffff047224 */ /* 0x000fe400078e0016 */
[----:B------:R-:W-:Y:S01]  /*6610*/  IMAD.MOV.U32 R5, RZ, RZ, R25 ;  /* 0x000000ffff057224 */ /* 0x000fe200078e0019 */
[----:B-1----:R-:W-:Y:S06]  /*6620*/  @!P0 BRA `(.L_x_112) ;  /* 0x0000000000288947 */ /* 0x002fec0003800000 */
        /* <DEDUP_REMOVED lines=10> */
.L_x_112:
[----:B------:R-:W-:Y:S01]  /*66d0*/  ISETP.NE.AND P0, PT, R2, 0x1, PT ;  /* 0x000000010200780c */ /* 0x000fe20003f05270 */
[----:B------:R-:W-:Y:S01]  /*66e0*/  ULDC UR4, c[0x0][0x648] ;  /* 0x0001920000047ab9 */ /* 0x000fe20000000800 */
[----:B------:R-:W-:Y:S01]  /*66f0*/  LOP3.LUT R23, R23, UR29, RZ, 0xc0, !PT ;  /* 0x0000001d17177c12 */ /* 0x000fe2000f8ec0ff */
[----:B--2---:R-:W-:Y:S01]  /*6700*/  IMAD.MOV R24, RZ, RZ, -R24 ;  /* 0x000000ffff187224 */ /* 0x004fe200078e0a18 */
[----:B------:R-:W-:Y:S01]  /*6710*/  SHF.R.U64 R4, R4, UR4, R5 ;  /* 0x0000000404047c19 */ /* 0x000fe20008001205 */
[----:B------:R-:W-:Y:S01]  /*6720*/  ULDC UR4, c[0x0][0x638] ;  /* 0x00018e0000047ab9 */ /* 0x000fe20000000800 */
[----:B------:R-:W-:Y:S01]  /*6730*/  LOP3.LUT R7, R20, UR13, RZ, 0xc0, !PT ;  /* 0x0000000d14077c12 */ /* 0x000fe2000f8ec0ff */
[----:B------:R-:W-:Y:S01]  /*6740*/  ULDC UR5, c[0x0][0x610] ;  /* 0x0001840000057ab9 */ /* 0x000fe20000000800 */
[----:B------:R-:W-:Y:S02]  /*6750*/  IMAD.MOV.U32 R6, RZ, RZ, R15 ;  /* 0x000000ffff067224 */ /* 0x000fe400078e000f */
[----:B------:R-:W-:-:S02]  /*6760*/  IMAD.MOV R5, RZ, RZ, -R4 ;  /* 0x000000ffff057224 */ /* 0x000fc400078e0a04 */
[----:B------:R-:W-:Y:S02]  /*6770*/  IMAD R4, R4, UR21, R23 ;  /* 0x0000001504047c24 */ /* 0x000fe4000f8e0217 */
[----:B0-----:R-:W-:Y:S02]  /*6780*/  @P0 IMAD R19, R21, R24, R14 ;  /* 0x0000001815130224 */ /* 0x001fe400078e020e */
[----:B------:R-:W-:Y:S01]  /*6790*/  IMAD R22, R5, UR4, R22 ;  /* 0x0000000405167c24 */ /* 0x000fe2000f8e0216 */
[----:B------:R-:W-:Y:S01]  /*67a0*/  ULDC UR4, c[0x0][0x600] ;  /* 0x0001800000047ab9 */ /* 0x000fe20000000800 */
[----:B------:R-:W-:Y:S02]  /*67b0*/  IMAD R21, R4, UR5, R19 ;  /* 0x0000000504157c24 */ /* 0x000fe4000f8e0213 */
[----:B------:R-:W-:Y:S02]  /*67c0*/  IMAD R22, R22, UR4, R7 ;  /* 0x0000000416167c24 */ /* 0x000fe4000f8e0207 */
[----:B------:R-:W-:-:S03]  /*67d0*/  IMAD.MOV.U32 R4, RZ, RZ, 0x1 ;  /* 0x00000001ff047424 */ /* 0x000fc600078e00ff */
[----:B------:R-:W-:Y:S02]  /*67e0*/  SEL R19, R22, R21, !P0 ;  /* 0x0000001516137207 */ /* 0x000fe40004000000 */
[----:B------:R-:W-:-:S07]  /*67f0*/  SEL R21, R21, R22, !P0 ;  /* 0x0000001615157207 */ /* 0x000fce0004000000 */
.L_x_110:
[----:B------:R-:W-:Y:S05]  /*6800*/  BSYNC B1 ;  /* 0x0000000000017941 */ /* 0x000fea0003800000 */
.L_x_109:
[----:B------:R-:W-:-:S13]  /*6810*/  LOP3.LUT P0, RZ, R4, 0xff, RZ, 0xc0, !PT ;  /* 0x000000ff04ff7812 */ /* 0x000fda000780c0ff */
[----:B------:R-:W-:Y:S05]  /*6820*/  @P0 BRA `(.L_x_113) ;  /* 0xfffffff000b00947 */ /* 0x000fea000383ffff */
[----:B------:R-:W-:Y:S05]  /*6830*/  BSYNC B0 ;  /* 0x0000000000007941 */ /* 0x000fea0003800000 */
.L_x_102:
[----:B------:R-:W-:-:S03]  /*6840*/  UMOV UR4, 0xffffffff ;  /* 0xffffffff00047882 */ /* 0x000fc60000000000 */
[----:B------:R-:W-:Y:S05]  /*6850*/  BRA.DIV UR4, `(.L_x_114) ;  /* 0x0000000604387947 */ /* 0x000fea000b800000 */
[----:B------:R-:W-:-:S13]  /*6860*/  ELECT P6, URZ, PT ;  /* 0x00000000003f782f */ /* 0x000fda00038c0000 */
.L_x_129:
[----:B------:R-:W-:Y:S04]  /*6870*/  BSSY B0, `(.L_x_115) ;  /* 0x0000034000007945 */ /* 0x000fe80003800000 */
[----:B------:R-:W-:Y:S05]  /*6880*/  @!P6 BRA `(.L_x_116) ;  /* 0x0000000000c8e947 */ /* 0x000fea0003800000 */
[----:B------:R-:W-:-:S04]  /*6890*/  LOP3.LUT R18, R18, 0x2, RZ, 0xfc, !PT ;  /* 0x0000000212127812 */ /* 0x000fc800078efcff */
[----:B------:R-:W-:-:S13]  /*68a0*/  ISETP.NE.AND P0, PT, R18, 0x3, PT ;  /* 0x000000031200780c */ /* 0x000fda0003f05270 */
[----:B------:R-:W-:Y:S05]  /*68b0*/  @!P0 BRA `(.L_x_117) ;  /* 0x0000000000048947 */ /* 0x000fea0003800000 */
[----:B------:R-:W-:Y:S01]  /*68c0*/  BPT.TRAP 0x1 ;  /* 0x000000040000795c */ /* 0x000fe20000300000 */
.L_x_117:
[----:B------:R-:W0:Y:S01]  /*68d0*/  S2R R5, SR_CgaCtaId ;  /* 0x0000000000057919 */ /* 0x000e220000008800 */
[----:B------:R-:W-:Y:S02]  /*68e0*/  MOV R0, 0x400 ;  /* 0x0000040000007802 */ /* 0x000fe40000000f00 */
[----:B------:R-:W-:Y:S02]  /*68f0*/  SHF.L.U32 R2, R3, 0x1f, RZ ;  /* 0x0000001f03027819 */ /* 0x000fe400000006ff */
[----:B0-----:R-:W-:-:S05]  /*6900*/  LEA R5, R5, R0, 0x18 ;  /* 0x0000000005057211 */ /* 0x001fca00078ec0ff */
[----:B------:R-:W-:-:S04]  /*6910*/  VIADD R5, R5, 0x28 ;  /* 0x0000002805057836 */ /* 0x000fc80000000000 */
[C---:B------:R-:W-:Y:S02]  /*6920*/  IMAD R7, R8.reuse, 0x8, R5 ;  /* 0x0000000808077824 */ /* 0x040fe400078e0205 */
[----:B------:R-:W-:Y:S02]  /*6930*/  VIADD R8, R8, 0x1 ;  /* 0x0000000108087836 */ /* 0x000fe40000000000 */
[----:B------:R-:W0:Y:S03]  /*6940*/  SYNCS.PHASECHK.TRANS64.TRYWAIT P0, [R7+URZ], R2 ;  /* 0x00000002070075a7 */ /* 0x000e26000800017f */
[----:B------:R-:W-:-:S04]  /*6950*/  ISETP.NE.AND P1, PT, R8, 0x5, PT ;  /* 0x000000050800780c */ /* 0x000fc80003f25270 */
[----:B------:R-:W-:Y:S02]  /*6960*/  SEL R0, RZ, 0x1, P1 ;  /* 0x00000001ff007807 */ /* 0x000fe40000800000 */
[----:B------:R-:W-:Y:S02]  /*6970*/  SEL R8, R8, RZ, P1 ;  /* 0x000000ff08087207 */ /* 0x000fe40000800000 */
[----:B------:R-:W-:-:S03]  /*6980*/  LOP3.LUT R9, R3, R0, RZ, 0x3c, !PT ;  /* 0x0000000003097212 */ /* 0x000fc600078e3cff */
[----:B------:R-:W-:Y:S01]  /*6990*/  IMAD R6, R8, 0x8, R5 ;  /* 0x0000000808067824 */ /* 0x000fe200078e0205 */
[----:B------:R-:W-:Y:S01]  /*69a0*/  SHF.L.U32 R3, R9, 0x1f, RZ ;  /* 0x0000001f09037819 */ /* 0x000fe200000006ff */
[----:B0-----:R-:W-:Y:S06]  /*69b0*/  @!P0 BRA `(.L_x_118) ;  /* 0x0000000400008947 */ /* 0x001fec0003800000 */
.L_x_130:
[----:B------:R-:W1:Y:S01]  /*69c0*/  SYNCS.PHASECHK.TRANS64.TRYWAIT P0, [R6+URZ], R3 ;  /* 0x00000003060075a7 */ /* 0x000e62000800017f */
[----:B------:R-:W-:-:S05]  /*69d0*/  VIADD R0, R8, 0x1 ;  /* 0x0000000108007836 */ /* 0x000fca0000000000 */
[----:B------:R-:W-:-:S04]  /*69e0*/  ISETP.NE.AND P1, PT, R0, 0x5, PT ;  /* 0x000000050000780c */ /* 0x000fc80003f25270 */
[----:B0-----:R-:W-:Y:S02]  /*69f0*/  SEL R2, RZ, 0x1, P1 ;  /* 0x00000001ff027807 */ /* 0x001fe40000800000 */
[----:B------:R-:W-:Y:S02]  /*6a00*/  SEL R0, R0, RZ, P1 ;  /* 0x000000ff00007207 */ /* 0x000fe40000800000 */
[----:B------:R-:W-:-:S03]  /*6a10*/  LOP3.LUT R9, R9, R2, RZ, 0x3c, !PT ;  /* 0x0000000209097212 */ /* 0x000fc600078e3cff */
[----:B------:R-:W-:Y:S01]  /*6a20*/  IMAD R7, R0, 0x8, R5 ;  /* 0x0000000800077824 */ /* 0x000fe200078e0205 */
[----:B------:R-:W-:Y:S01]  /*6a30*/  SHF.L.U32 R4, R9, 0x1f, RZ ;  /* 0x0000001f09047819 */ /* 0x000fe200000006ff */
[----:B-1----:R-:W-:Y:S06]  /*6a40*/  @!P0 BRA `(.L_x_119) ;  /* 0x0000000000f08947 */ /* 0x002fec0003800000 */
.L_x_131:
[----:B------:R-:W1:Y:S01]  /*6a50*/  SYNCS.PHASECHK.TRANS64.TRYWAIT P0, [R7+URZ], R4 ;  /* 0x00000004070075a7 */ /* 0x000e62000800017f */
[----:B------:R-:W-:-:S05]  /*6a60*/  VIADD R0, R0, 0x1 ;  /* 0x0000000100007836 */ /* 0x000fca0000000000 */
[----:B------:R-:W-:-:S04]  /*6a70*/  ISETP.NE.AND P1, PT, R0, 0x5, PT ;  /* 0x000000050000780c */ /* 0x000fc80003f25270 */
[----:B------:R-:W-:Y:S02]  /*6a80*/  SEL R2, RZ, 0x1, P1 ;  /* 0x00000001ff027807 */ /* 0x000fe40000800000 */
[----:B------:R-:W-:Y:S02]  /*6a90*/  SEL R0, R0, RZ, P1 ;  /* 0x000000ff00007207 */ /* 0x000fe40000800000 */
[----:B------:R-:W-:-:S03]  /*6aa0*/  LOP3.LUT R9, R9, R2, RZ, 0x3c, !PT ;  /* 0x0000000209097212 */ /* 0x000fc600078e3cff */
[----:B0-----:R-:W-:Y:S01]  /*6ab0*/  IMAD R6, R0, 0x8, R5 ;  /* 0x0000000800067824 */ /* 0x001fe200078e0205 */
[----:B------:R-:W-:Y:S01]  /*6ac0*/  SHF.L.U32 R3, R9, 0x1f, RZ ;  /* 0x0000001f09037819 */ /* 0x000fe200000006ff */
[----:B-1----:R-:W-:Y:S06]  /*6ad0*/  @!P0 BRA `(.L_x_120) ;  /* 0x0000000000e08947 */ /* 0x002fec0003800000 */
.L_x_132:
[----:B------:R-:W1:Y:S01]  /*6ae0*/  SYNCS.PHASECHK.TRANS64.TRYWAIT P0, [R6+URZ], R3 ;  /* 0x00000003060075a7 */ /* 0x000e62000800017f */
[----:B------:R-:W-:-:S05]  /*6af0*/  VIADD R0, R0, 0x1 ;  /* 0x0000000100007836 */ /* 0x000fca0000000000 */
[----:B------:R-:W-:-:S04]  /*6b00*/  ISETP.NE.AND P1, PT, R0, 0x5, PT ;  /* 0x000000050000780c */ /* 0x000fc80003f25270 */
[----:B------:R-:W-:Y:S02]  /*6b10*/  SEL R2, RZ, 0x1, P1 ;  /* 0x00000001ff027807 */ /* 0x000fe40000800000 */
[----:B------:R-:W-:Y:S02]  /*6b20*/  SEL R0, R0, RZ, P1 ;  /* 0x000000ff00007207 */ /* 0x000fe40000800000 */
[----:B------:R-:W-:Y:S01]  /*6b30*/  LOP3.LUT R2, R9, R2, RZ, 0x3c, !PT ;  /* 0x0000000209027212 */ /* 0x000fe200078e3cff */
[----:B-1----:R-:W-:Y:S06]  /*6b40*/  @!P0 BRA `(.L_x_121) ;  /* 0x0000000000d88947 */ /* 0x002fec0003800000 */
.L_x_133:
[----:B------:R-:W-:Y:S01]  /*6b50*/  IMAD R5, R0, 0x8, R5 ;  /* 0x0000000800057824 */ /* 0x000fe200078e0205 */
[----:B------:R-:W-:-:S07]  /*6b60*/  SHF.L.U32 R0, R2, 0x1f, RZ ;  /* 0x0000001f02007819 */ /* 0x000fce00000006ff */
.L_x_122:
[----:B--2---:R2:W3:Y:S02]  /*6b70*/  SYNCS.PHASECHK.TRANS64.TRYWAIT P0, [R5+URZ], R0 ;  /* 0x00000000050075a7 */ /* 0x0044e4000800017f */
[----:B---3--:R-:W-:Y:S05]  /*6b80*/  @!P0 NANOSLEEP.SYNCS 0x989680 ;  /* 0x009896800000895d */ /* 0x008fea0003900000 */
[----:B------:R-:W3:Y:S02]  /*6b90*/  @!P0 SYNCS.PHASECHK.TRANS64 P0, [R5+URZ], R0 ;  /* 0x00000000050085a7 */ /* 0x000ee4000800007f */
[----:B---3--:R-:W-:Y:S05]  /*6ba0*/  @!P0 BRA `(.L_x_122) ;  /* 0xfffffffc00f08947 */ /* 0x008fea000383ffff */
.L_x_116:
[----:B------:R-:W-:Y:S05]  /*6bb0*/  BSYNC B0 ;  /* 0x0000000000007941 */ /* 0x000fea0003800000 */
.L_x_115:
[----:B------:R-:W-:Y:S05]  /*6bc0*/  EXIT ;  /* 0x000000000000794d */ /* 0x000fea0003800000 */
.L_x_21:
[----:B-1----:R1:W2:Y:S02]  /*6bd0*/  SYNCS.PHASECHK.TRANS64.TRYWAIT P1, [R3+URZ], R0 ;  /* 0x00000000030075a7 */ /* 0x0022a4000802017f */
[----:B--2---:R-:W-:Y:S05]  /*6be0*/  @!P1 NANOSLEEP.SYNCS 0x989680 ;  /* 0x009896800000995d */ /* 0x004fea0003900000 */
[----:B------:R-:W2:Y:S02]  /*6bf0*/  @!P1 SYNCS.PHASECHK.TRANS64 P1, [R3+URZ], R0 ;  /* 0x00000000030095a7 */ /* 0x000ea4000802007f */
[----:B--2---:R-:W-:Y:S05]  /*6c00*/  @!P1 BRA `(.L_x_21) ;  /* 0xfffffffc00f09947 */ /* 0x004fea000383ffff */
[----:B------:R-:W-:Y:S05]  /*6c10*/  BRA `(.L_x_20) ;  /* 0xffffffa800d07947 */ /* 0x000fea000383ffff */
.L_x_26:
[----:B-1----:R1:W2:Y:S02]  /*6c20*/  SYNCS.PHASECHK.TRANS64.TRYWAIT P1, [R5+URZ], R4 ;  /* 0x00000004050075a7 */ /* 0x0022a4000802017f */
[----:B--2---:R-:W-:Y:S05]  /*6c30*/  @!P1 NANOSLEEP.SYNCS 0x989680 ;  /* 0x009896800000995d */ /* 0x004fea0003900000 */
[----:B------:R-:W2:Y:S02]  /*6c40*/  @!P1 SYNCS.PHASECHK.TRANS64 P1, [R5+URZ], R4 ;  /* 0x00000004050095a7 */ /* 0x000ea4000802007f */
[----:B--2---:R-:W-:Y:S05]  /*6c50*/  @!P1 BRA `(.L_x_26) ;  /* 0xfffffffc00f09947 */ /* 0x004fea000383ffff */
[----:B------:R-:W-:Y:S05]  /*6c60*/  BRA `(.L_x_25) ;  /* 0xffffffb000f87947 */ /* 0x000fea000383ffff */
.L_x_103:
[----:B------:R-:W-:Y:S01]  /*6c70*/  BSSY B1, `(.L_x_123) ;  /* 0x0000006000017945 */ /* 0x000fe20003800000 */
[----:B------:R-:W-:-:S07]  /*6c80*/  IMAD.MOV.U32 R15, RZ, RZ, -0x1 ;  /* 0xffffffffff0f7424 */ /* 0x000fce00078e00ff */
[----:B------:R-:W-:Y:S05]  /*6c90*/  WARPSYNC.COLLECTIVE R15, `(.L_x_124) ;  /* 0x000000000f0c7348 */ /* 0x000fea0003c00000 */
[----:B------:R-:W-:Y:S02]  /*6ca0*/  ELECT P6, UR62, PT ;  /* 0x00000000003e782f */ /* 0x000fe400038c0000 */
[----:B------:R-:W-:Y:S01]  /*6cb0*/  MOV R14, UR62 ;  /* 0x0000003e000e7c02 */ /* 0x000fe20008000f00 */
[----:B------:R-:W-:Y:S10]  /*6cc0*/  ENDCOLLECTIVE ;  /* 0x000000000000791b */ /* 0x000ff40003800000 */
.L_x_124:
[----:B------:R-:W-:Y:S05]  /*6cd0*/  BSYNC B1 ;  /* 0x0000000000017941 */ /* 0x000fea0003800000 */
.L_x_123:
[----:B------:R-:W-:Y:S05]  /*6ce0*/  BRA `(.L_x_125) ;  /* 0xffffffec008c7947 */ /* 0x000fea000383ffff */
.L_x_106:
[----:B-1----:R1:W2:Y:S02]  /*6cf0*/  SYNCS.PHASECHK.TRANS64.TRYWAIT P0, [R23+URZ+0x28], R14 ;  /* 0x0000280e170075a7 */ /* 0x0022a4000800017f */
[----:B--2---:R-:W-:Y:S05]  /*6d00*/  @!P0 NANOSLEEP.SYNCS 0x989680 ;  /* 0x009896800000895d */ /* 0x004fea0003900000 */
[----:B------:R-:W2:Y:S02]  /*6d10*/  @!P0 SYNCS.PHASECHK.TRANS64 P0, [R23+URZ+0x28], R14 ;  /* 0x0000280e170085a7 */ /* 0x000ea4000800007f */
[----:B--2---:R-:W-:Y:S05]  /*6d20*/  @!P0 BRA `(.L_x_106) ;  /* 0xfffffffc00f08947 */ /* 0x004fea000383ffff */
[----:B------:R-:W-:Y:S05]  /*6d30*/  BRA `(.L_x_126) ;  /* 0xffffffec00cc7947 */ /* 0x000fea000383ffff */
.L_x_114:
[----:B------:R-:W-:Y:S01]  /*6d40*/  BSSY B0, `(.L_x_127) ;  /* 0x0000006000007945 */ /* 0x000fe20003800000 */
[----:B------:R-:W-:-:S07]  /*6d50*/  IMAD.MOV.U32 R15, RZ, RZ, -0x1 ;  /* 0xffffffffff0f7424 */ /* 0x000fce00078e00ff */
[----:B------:R-:W-:Y:S05]  /*6d60*/  WARPSYNC.COLLECTIVE R15, `(.L_x_128) ;  /* 0x000000000f0c7348 */ /* 0x000fea0003c00000 */
[----:B------:R-:W-:Y:S02]  /*6d70*/  ELECT P6, UR62, PT ;  /* 0x00000000003e782f */ /* 0x000fe400038c0000 */
[----:B------:R-:W-:Y:S01]  /*6d80*/  MOV R14, UR62 ;  /* 0x0000003e000e7c02 */ /* 0x000fe20008000f00 */
[----:B------:R-:W-:Y:S10]  /*6d90*/  ENDCOLLECTIVE ;  /* 0x000000000000791b */ /* 0x000ff40003800000 */
.L_x_128:
[----:B------:R-:W-:Y:S05]  /*6da0*/  BSYNC B0 ;  /* 0x0000000000007941 */ /* 0x000fea0003800000 */
.L_x_127:
[----:B------:R-:W-:Y:S05]  /*6db0*/  BRA `(.L_x_129) ;  /* 0xfffffff800ac7947 */ /* 0x000fea000383ffff */
.L_x_118:
[----:B0-----:R0:W1:Y:S02]  /*6dc0*/  SYNCS.PHASECHK.TRANS64.TRYWAIT P0, [R7+URZ], R2 ;  /* 0x00000002070075a7 */ /* 0x001064000800017f */
[----:B-1----:R-:W-:Y:S05]  /*6dd0*/  @!P0 NANOSLEEP.SYNCS 0x989680 ;  /* 0x009896800000895d */ /* 0x002fea0003900000 */
[----:B------:R-:W1:Y:S02]  /*6de0*/  @!P0 SYNCS.PHASECHK.TRANS64 P0, [R7+URZ], R2 ;  /* 0x00000002070085a7 */ /* 0x000e64000800007f */
[----:B-1----:R-:W-:Y:S05]  /*6df0*/  @!P0 BRA `(.L_x_118) ;  /* 0xfffffffc00f08947 */ /* 0x002fea000383ffff */
[----:B------:R-:W-:Y:S05]  /*6e00*/  BRA `(.L_x_130) ;  /* 0xfffffff800ec7947 */ /* 0x000fea000383ffff */
.L_x_119:
[----:B0-----:R0:W1:Y:S02]  /*6e10*/  SYNCS.PHASECHK.TRANS64.TRYWAIT P0, [R6+URZ], R3 ;  /* 0x00000003060075a7 */ /* 0x001064000800017f */
[----:B-1----:R-:W-:Y:S05]  /*6e20*/  @!P0 NANOSLEEP.SYNCS 0x989680 ;  /* 0x009896800000895d */ /* 0x002fea0003900000 */
[----:B------:R-:W1:Y:S02]  /*6e30*/  @!P0 SYNCS.PHASECHK.TRANS64 P0, [R6+URZ], R3 ;  /* 0x00000003060085a7 */ /* 0x000e64000800007f */
[----:B-1----:R-:W-:Y:S05]  /*6e40*/  @!P0 BRA `(.L_x_119) ;  /* 0xfffffffc00f08947 */ /* 0x002fea000383ffff */
[----:B------:R-:W-:Y:S05]  /*6e50*/  BRA `(.L_x_131) ;  /* 0xfffffff800fc7947 */ /* 0x000fea000383ffff */
.L_x_120:
[----:B0-----:R0:W1:Y:S02]  /*6e60*/  SYNCS.PHASECHK.TRANS64.TRYWAIT P0, [R7+URZ], R4 ;  /* 0x00000004070075a7 */ /* 0x001064000800017f */
[----:B-1----:R-:W-:Y:S05]  /*6e70*/  @!P0 NANOSLEEP.SYNCS 0x989680 ;  /* 0x009896800000895d */ /* 0x002fea0003900000 */
[----:B------:R-:W1:Y:S02]  /*6e80*/  @!P0 SYNCS.PHASECHK.TRANS64 P0, [R7+URZ], R4 ;  /* 0x00000004070085a7 */ /* 0x000e64000800007f */
[----:B-1----:R-:W-:Y:S05]  /*6e90*/  @!P0 BRA `(.L_x_120) ;  /* 0xfffffffc00f08947 */ /* 0x002fea000383ffff */
[----:B------:R-:W-:Y:S05]  /*6ea0*/  BRA `(.L_x_132) ;  /* 0xfffffffc000c7947 */ /* 0x000fea000383ffff */
.L_x_121:
[----:B-1----:R1:W2:Y:S02]  /*6eb0*/  SYNCS.PHASECHK.TRANS64.TRYWAIT P0, [R6+URZ], R3 ;  /* 0x00000003060075a7 */ /* 0x0022a4000800017f */
[----:B--2---:R-:W-:Y:S05]  /*6ec0*/  @!P0 NANOSLEEP.SYNCS 0x989680 ;  /* 0x009896800000895d */ /* 0x004fea0003900000 */
[----:B------:R-:W2:Y:S02]  /*6ed0*/  @!P0 SYNCS.PHASECHK.TRANS64 P0, [R6+URZ], R3 ;  /* 0x00000003060085a7 */ /* 0x000ea4000800007f */
[----:B--2---:R-:W-:Y:S05]  /*6ee0*/  @!P0 BRA `(.L_x_121) ;  /* 0xfffffffc00f08947 */ /* 0x004fea000383ffff */
[----:B------:R-:W-:Y:S05]  /*6ef0*/  BRA `(.L_x_133) ;  /* 0xfffffffc00147947 */ /* 0x000fea000383ffff */
.L_x_134:
[----:B------:R-:W-:-:S00]  /*6f00*/  BRA `(.L_x_134) ;  /* 0xfffffffc00fc7947 */ /* 0x000fc0000383ffff */
[----:B------:R-:W-:-:S00]  /*6f10*/  NOP ;  /* 0x0000000000007918 */ /* 0x000fc00000000000 */
        /* <DEDUP_REMOVED lines=14> */
.L_x_135:


//--------------------- .nv.global.init           --------------------------
	.section	.nv.global.init,"aw",@progbits
.nv.global.init:
	.type		$str$22,@object
	.size		$str$22,($str$23 - $str$22)
$str$22:
        /*0000*/ 	.byte	0x6b, 0x5f, 0x74, 0x69, 0x6c, 0x65, 0x5f, 0x63, 0x6f, 0x75, 0x6e, 0x74, 0x20, 0x3e, 0x3d, 0x20
        /*0010*/ 	.byte	0x31, 0x00
	.type		$str$23,@object
	.size		$str$23,(__unnamed_1 - $str$23)
$str$23:
        /*0012*/ 	.byte	0x2f, 0x74, 0x6d, 0x70, 0x2f, 0x63, 0x75, 0x74, 0x6c, 0x61, 0x73, 0x73, 0x5f, 0x73, 0x77, 0x65
        /*0022*/ 	.byte	0x65, 0x70, 0x5f, 0x73, 0x72, 0x63, 0x2f, 0x69, 0x6e, 0x63, 0x6c, 0x75, 0x64, 0x65, 0x2f, 0x63
        /*0032*/ 	.byte	0x75, 0x74, 0x6c, 0x61, 0x73, 0x73, 0x2f, 0x67, 0x65, 0x6d, 0x6d, 0x2f, 0x63, 0x6f, 0x6c, 0x6c
        /*0042*/ 	.byte	0x65, 0x63, 0x74, 0x69, 0x76, 0x65, 0x2f, 0x73, 0x6d, 0x39, 0x30, 0x5f, 0x6d, 0x6d, 0x61, 0x5f
        /*0052*/ 	.byte	0x74, 0x6d, 0x61, 0x5f, 0x67, 0x6d, 0x6d, 0x61, 0x5f, 0x73, 0x73, 0x5f, 0x77, 0x61, 0x72, 0x70
        /*0062*/ 	.byte	0x73, 0x70, 0x65, 0x63, 0x69, 0x61, 0x6c, 0x69, 0x7a, 0x65, 0x64, 0x2e, 0x68, 0x70, 0x70, 0x00
	.type		__unnamed_1,@object
	.size		__unnamed_1,(.L_0 - __unnamed_1)
__unnamed_1:
        /*0072*/ 	.byte	0x76, 0x6f, 0x69, 0x64, 0x20, 0x63, 0x75, 0x74, 0x6c, 0x61, 0x73, 0x73, 0x3a, 0x3a, 0x67, 0x65
        /* <DEDUP_REMOVED lines=177> */
        /*0b92*/ 	.byte	0x6e, 0x74, 0x69, 0x74, 0x79, 0x5d, 0x00
.L_0:


//--------------------- .nv.shared._ZN7cutlass13device_kernelINS_4gemm6kernel13GemmUniversalIN4cute5tupleIJiiiiEEENS1_10collective13CollectiveMmaINS1_34MainloopSm90TmaGmmaWarpSpecializedILi5ENS5_IJNS4_1CILi1EEENSA_ILi2EEESB_EEENS1_35KernelTmaWarpSpecializedCooperativeEEENS5_IJNSA_ILi128EEENSA_ILi64EEESG_EEENS_10tfloat32_tENS5_IJlSB_lEEESJ_SK_NS4_8TiledMMAINS4_8MMA_AtomIJNS4_4SM904GMMA29MMA_64x64x8_F32TF32TF32_SS_TNILNSO_7ScaleInE1ELSQ_1EEEEEENS4_6LayoutINS5_IJSC_SB_SB_EEENS5_IJSB_NSA_ILi0EEESV_EEEEENS5_IJNS4_10UnderscoreESY_SY_EEEEENS4_23SM90_TMA_LOAD_MULTICASTENS4_14ComposedLayoutINS4_7SwizzleILi3ELi4ELi3EEENS4_18smem_ptr_flag_bitsILi32EEENST_INS5_IJNSA_ILi8EEENSA_ILi32EEEEEENS5_IJS18_SB_EEEEEEEvNS4_8identityENS4_13SM90_TMA_LOADES1C_vS1D_EENS_8epilogue10collective6detail29Sm90TmaWarpSpecializedAdapterINS1H_15DefaultEpilogueISJ_SK_SK_NS1G_6thread17LinearCombinationISJ_Li1EffLNS1L_9ScaleType4KindE0ELNS_15FloatRoundStyleE2ESJ_EENS1_15EpilogueDefaultEEEEEvvEEEEvNT_6ParamsE --------------------------
	.section	.nv.shared._ZN7cutlass13device_kernelINS_4gemm6kernel13GemmUniversalIN4cute5tupleIJiiiiEEENS1_10collective13CollectiveMmaINS1_34MainloopSm90TmaGmmaWarpSpecializedILi5ENS5_IJNS4_1CILi1EEENSA_ILi2EEESB_EEENS1_35KernelTmaWarpSpecializedCooperativeEEENS5_IJNSA_ILi128EEENSA_ILi64EEESG_EEENS_10tfloat32_tENS5_IJlSB_lEEESJ_SK_NS4_8TiledMMAINS4_8MMA_AtomIJNS4_4SM904GMMA29MMA_64x64x8_F32TF32TF32_SS_TNILNSO_7ScaleInE1ELSQ_1EEEEEENS4_6LayoutINS5_IJSC_SB_SB_EEENS5_IJSB_NSA_ILi0EEESV_EEEEENS5_IJNS4_10UnderscoreESY_SY_EEEEENS4_23SM90_TMA_LOAD_MULTICASTENS4_14ComposedLayoutINS4_7SwizzleILi3ELi4ELi3EEENS4_18smem_ptr_flag_bitsILi32EEENST_INS5_IJNSA_ILi8EEENSA_ILi32EEEEEENS5_IJS18_SB_EEEEEEEvNS4_8identityENS4_13SM90_TMA_LOADES1C_vS1D_EENS_8epilogue10collective6detail29Sm90TmaWarpSpecializedAdapterINS1H_15DefaultEpilogueISJ_SK_SK_NS1G_6thread17LinearCombinationISJ_Li1EffLNS1L_9ScaleType4KindE0ELNS_15FloatRoundStyleE2ESJ_EENS1_15EpilogueDefaultEEEEEvvEEEEvNT_6ParamsE,"aw",@nobits
	.sectionflags	@""
	.align	16
	.zero		1024


//--------------------- .nv.shared.reserved.0     --------------------------
	.section	.nv.shared.reserved.0,"aw",@nobits
	.weak		__nv_reservedSMEM_offset_0_alias
	.size		__nv_reservedSMEM_offset_0_alias, 0, 0
	.other		__nv_reservedSMEM_offset_0_alias,@"STO_CUDA_RESERVED_SHARED STV_DEFAULT"
__nv_reservedSMEM_offset_0_alias:
	.zero		0


//--------------------- .nv.global                --------------------------
	.section	.nv.global,"aw",@nobits
.nv.global:
	.type		_ZN39_INTERNAL_e37b9e65_4_k_cu_230b8dd8_65714cute1_E,@object
	.size		_ZN39_INTERNAL_e37b9e65_4_k_cu_230b8dd8_65714cute1_E,(_ZN39_INTERNAL_e37b9e65_4_k_cu_230b8dd8_65714cuda3std3__45__cpo6cbeginE - _ZN39_INTERNAL_e37b9e65_4_k_cu_230b8dd8_65714cute1_E)
_ZN39_INTERNAL_e37b9e65_4_k_cu_230b8dd8_65714cute1_E:
	.zero		1
	.type		_ZN39_INTERNAL_e37b9e65_4_k_cu_230b8dd8_65714cuda3std3__45__cpo6cbeginE,@object
	.size		_ZN39_INTERNAL_e37b9e65_4_k_cu_230b8dd8_65714cuda3std3__45__cpo6cbeginE,(_ZN39_INTERNAL_e37b9e65_4_k_cu_230b8dd8_65714cuda3std3__48in_placeE - _ZN39_INTERNAL_e37b9e65_4_k_cu_230b8dd8_65714cuda3std3__45__cpo6cbeginE)
_ZN39_INTERNAL_e37b9e65_4_k_cu_230b8dd8_65714cuda3std3__45__cpo6cbeginE:
	.zero		1
	.type		_ZN39_INTERNAL_e37b9e65_4_k_cu_230b8dd8_65714cuda3std3__48in_placeE,@object
	.size		_ZN39_INTERNAL_e37b9e65_4_k_cu_230b8dd8_65714cuda3std3__48in_placeE,(_ZN39_INTERNAL_e37b9e65_4_k_cu_230b8dd8_65714cuda3std6ranges3__45__cpo9iter_moveE - _ZN39_INTERNAL_e37b9e65_4_k_cu_230b8dd8_65714cuda3std3__48in_placeE)
_ZN39_INTERNAL_e37b9e65_4_k_cu_230b8dd8_65714cuda3std3__48in_placeE:
	.zero		1
	.type		_ZN39_INTERNAL_e37b9e65_4_k_cu_230b8dd8_65714cuda3std6ranges3__45__cpo9iter_moveE,@object
	.size		_ZN39_INTERNAL_e37b9e65_4_k_cu_230b8dd8_65714cuda3std6ranges3__45__cpo9iter_moveE,(_ZN39_INTERNAL_e37b9e65_4_k_cu_230b8dd8_65714cuda3std3__45__cpo5beginE - _ZN39_INTERNAL_e37b9e65_4_k_cu_230b8dd8_65714cuda3std6ranges3__45__cpo9iter_moveE)
_ZN39_INTERNAL_e37b9e65_4_k_cu_230b8dd8_65714cuda3std6ranges3__45__cpo9iter_moveE:
	.zero		1
	.type		_ZN39_INTERNAL_e37b9e65_4_k_cu_230b8dd8_65714cuda3std3__45__cpo5beginE,@object
	.size		_ZN39_INTERNAL_e37b9e65_4_k_cu_230b8dd8_65714cuda3std3__45__cpo5beginE,(_ZN39_INTERNAL_e37b9e65_4_k_cu_230b8dd8_65714cuda3std3__441_GLOBAL__N__e37b9e65_4_k_cu_230b8dd8_65716ignoreE - _ZN39_INTERNAL_e37b9e65_4_k_cu_230b8dd8_65714cuda3std3__45__cpo5beginE)
_ZN39_INTERNAL_e37b9e65_4_k_cu_230b8dd8_65714cuda3std3__45__cpo5beginE:
	.zero		1
	.type		_ZN39_INTERNAL_e37b9e65_4_k_cu_230b8dd8_65714cuda3std3__441_GLOBAL__N__e37b9e65_4_k_cu_230b8dd8_65716ignoreE,@object
	.size		_ZN39_INTERNAL_e37b9e65_4_k_cu_230b8dd8_65714cuda3std3__441_GLOBAL__N__e37b9e65_4_k_cu_230b8dd8_65716ignoreE,(_ZN39_INTERNAL_e37b9e65_4_k_cu_230b8dd8_65714cute7productE - _ZN39_INTERNAL_e37b9e65_4_k_cu_230b8dd8_65714cuda3std3__441_GLOBAL__N__e37b9e65_4_k_cu_230b8dd8_65716ignoreE)
_ZN39_INTERNAL_e37b9e65_4_k_cu_230b8dd8_65714cuda3std3__441_GLOBAL__N__e37b9e65_4_k_cu_230b8dd8_65716ignoreE:
	.zero		1
	.type		_ZN39_INTERNAL_e37b9e65_4_k_cu_230b8dd8_65714cute7productE,@object
	.size		_ZN39_INTERNAL_e37b9e65_4_k_cu_230b8dd8_65714cute7productE,(_ZN39_INTERNAL_e37b9e65_4_k_cu_230b8dd8_65714cuda3std3__45__cpo3endE - _ZN39_INTERNAL_e37b9e65_4_k_cu_230b8dd8_65714cute7productE)
_ZN39_INTERNAL_e37b9e65_4_k_cu_230b8dd8_65714cute7productE:
	.zero		1
	.type		_ZN39_INTERNAL_e37b9e65_4_k_cu_230b8dd8_65714cuda3std3__45__cpo3endE,@object
	.size		_ZN39_INTERNAL_e37b9e65_4_k_cu_230b8dd8_65714cuda3std3__45__cpo3endE,(_ZN39_INTERNAL_e37b9e65_4_k_cu_230b8dd8_65714cuda3std3__419piecewise_constructE - _ZN39_INTERNAL_e37b9e65_4_k_cu_230b8dd8_65714cuda3std3__45__cpo3endE)
_ZN39_INTERNAL_e37b9e65_4_k_cu_230b8dd8_65714cuda3std3__45__cpo3endE:
	.zero		1
	.type		_ZN39_INTERNAL_e37b9e65_4_k_cu_230b8dd8_65714cuda3std3__419piecewise_constructE,@object
	.size		_ZN39_INTERNAL_e37b9e65_4_k_cu_230b8dd8_65714cuda3std3__419piecewise_constructE,(_ZN39_INTERNAL_e37b9e65_4_k_cu_230b8dd8_65714cuda3std3__45__cpo4cendE - _ZN39_INTERNAL_e37b9e65_4_k_cu_230b8dd8_65714cuda3std3__419piecewise_constructE)
_ZN39_INTERNAL_e37b9e65_4_k_cu_230b8dd8_65714cuda3std3__419piecewise_constructE:
	.zero		1
	.type		_ZN39_INTERNAL_e37b9e65_4_k_cu_230b8dd8_65714cuda3std3__45__cpo4cendE,@object
	.size		_ZN39_INTERNAL_e37b9e65_4_k_cu_230b8dd8_65714cuda3std3__45__cpo4cendE,(_ZN39_INTERNAL_e37b9e65_4_k_cu_230b8dd8_65714cuda3std6ranges3__45__cpo4swapE - _ZN39_INTERNAL_e37b9e65_4_k_cu_230b8dd8_65714cuda3std3__45__cpo4cendE)
_ZN39_INTERNAL_e37b9e65_4_k_cu_230b8dd8_65714cuda3std3__45__cpo4cendE:
	.zero		1
	.type		_ZN39_INTERNAL_e37b9e65_4_k_cu_230b8dd8_65714cuda3std6ranges3__45__cpo4swapE,@object
	.size		_ZN39_INTERNAL_e37b9e65_4_k_cu_230b8dd8_65714cuda3std6ranges3__45__cpo4swapE,(.L_8 - _ZN39_INTERNAL_e37b9e65_4_k_cu_230b8dd8_65714cuda3std6ranges3__45__cpo4swapE)
_ZN39_INTERNAL_e37b9e65_4_k_cu_230b8dd8_65714cuda3std6ranges3__45__cpo4swapE:
	.zero		1
.L_8:


//--------------------- .nv.constant0._ZN7cutlass13device_kernelINS_4gemm6kernel13GemmUniversalIN4cute5tupleIJiiiiEEENS1_10collective13CollectiveMmaINS1_34MainloopSm90TmaGmmaWarpSpecializedILi5ENS5_IJNS4_1CILi1EEENSA_ILi2EEESB_EEENS1_35KernelTmaWarpSpecializedCooperativeEEENS5_IJNSA_ILi128EEENSA_ILi64EEESG_EEENS_10tfloat32_tENS5_IJlSB_lEEESJ_SK_NS4_8TiledMMAINS4_8MMA_AtomIJNS4_4SM904GMMA29MMA_64x64x8_F32TF32TF32_SS_TNILNSO_7ScaleInE1ELSQ_1EEEEEENS4_6LayoutINS5_IJSC_SB_SB_EEENS5_IJSB_NSA_ILi0EEESV_EEEEENS5_IJNS4_10UnderscoreESY_SY_EEEEENS4_23SM90_TMA_LOAD_MULTICASTENS4_14ComposedLayoutINS4_7SwizzleILi3ELi4ELi3EEENS4_18smem_ptr_flag_bitsILi32EEENST_INS5_IJNSA_ILi8EEENSA_ILi32EEEEEENS5_IJS18_SB_EEEEEEEvNS4_8identityENS4_13SM90_TMA_LOADES1C_vS1D_EENS_8epilogue10collective6detail29Sm90TmaWarpSpecializedAdapterINS1H_15DefaultEpilogueISJ_SK_SK_NS1G_6thread17LinearCombinationISJ_Li1EffLNS1L_9ScaleType4KindE0ELNS_15FloatRoundStyleE2ESJ_EENS1_15EpilogueDefaultEEEEEvvEEEEvNT_6ParamsE --------------------------
	.section	.nv.constant0._ZN7cutlass13device_kernelINS_4gemm6kernel13GemmUniversalIN4cute5tupleIJiiiiEEENS1_10collective13CollectiveMmaINS1_34MainloopSm90TmaGmmaWarpSpecializedILi5ENS5_IJNS4_1CILi1EEENSA_ILi2EEESB_EEENS1_35KernelTmaWarpSpecializedCooperativeEEENS5_IJNSA_ILi128EEENSA_ILi64EEESG_EEENS_10tfloat32_tENS5_IJlSB_lEEESJ_SK_NS4_8TiledMMAINS4_8MMA_AtomIJNS4_4SM904GMMA29MMA_64x64x8_F32TF32TF32_SS_TNILNSO_7ScaleInE1ELSQ_1EEEEEENS4_6LayoutINS5_IJSC_SB_SB_EEENS5_IJSB_NSA_ILi0EEESV_EEEEENS5_IJNS4_10UnderscoreESY_SY_EEEEENS4_23SM90_TMA_LOAD_MULTICASTENS4_14ComposedLayoutINS4_7SwizzleILi3ELi4ELi3EEENS4_18smem_ptr_flag_bitsILi32EEENST_INS5_IJNSA_ILi8EEENSA_ILi32EEEEEENS5_IJS18_SB_EEEEEEEvNS4_8identityENS4_13SM90_TMA_LOADES1C_vS1D_EENS_8epilogue10collective6detail29Sm90TmaWarpSpecializedAdapterINS1H_15DefaultEpilogueISJ_SK_SK_NS1G_6thread17LinearCombinationISJ_Li1EffLNS1L_9ScaleType4KindE0ELNS_15FloatRoundStyleE2ESJ_EENS1_15EpilogueDefaultEEEEEvvEEEEvNT_6ParamsE,"a",@progbits
	.sectionflags	@""
	.align	4
.nv.constant0._ZN7cutlass13device_kernelINS_4gemm6kernel13GemmUniversalIN4cute5tupleIJiiiiEEENS1_10collective13CollectiveMmaINS1_34MainloopSm90TmaGmmaWarpSpecializedILi5ENS5_IJNS4_1CILi1EEENSA_ILi2EEESB_EEENS1_35KernelTmaWarpSpecializedCooperativeEEENS5_IJNSA_ILi128EEENSA_ILi64EEESG_EEENS_10tfloat32_tENS5_IJlSB_lEEESJ_SK_NS4_8TiledMMAINS4_8MMA_AtomIJNS4_4SM904GMMA29MMA_64x64x8_F32TF32TF32_SS_TNILNSO_7ScaleInE1ELSQ_1EEEEEENS4_6LayoutINS5_IJSC_SB_SB_EEENS5_IJSB_NSA_ILi0EEESV_EEEEENS5_IJNS4_10UnderscoreESY_SY_EEEEENS4_23SM90_TMA_LOAD_MULTICASTENS4_14ComposedLayoutINS4_7SwizzleILi3ELi4ELi3EEENS4_18smem_ptr_flag_bitsILi32EEENST_INS5_IJNSA_ILi8EEENSA_ILi32EEEEEENS5_IJS18_SB_EEEEEEEvNS4_8identityENS4_13SM90_TMA_LOADES1C_vS1D_EENS_8epilogue10collective6detail29Sm90TmaWarpSpecializedAdapterINS1H_15DefaultEpilogueISJ_SK_SK_NS1G_6thread17LinearCombinationISJ_Li1EffLNS1L_9ScaleType4KindE0ELNS_15FloatRoundStyleE2ESJ_EENS1_15EpilogueDefaultEEEEEvvEEEEvNT_6ParamsE:
	.zero		1664


//--------------------- SYMBOLS --------------------------

	.type		.nv.reservedSmem.offset0,@object
	.size		.nv.reservedSmem.offset0,0x4
	.type		__assertfail,@function
